//
// Generated by NVIDIA NVVM Compiler
//
// Compiler Build ID: CL-36424714
// Cuda compilation tools, release 13.0, V13.0.88
// Based on NVVM 20.0.0
//

.version 9.0
.target sm_100
.address_size 64

	// .globl	_Z18absoluteDifferenceiPfS_
.const .align 4 .u32 const_01 = 572662306;
.const .align 4 .u32 const_02 = 1431655765;
.const .align 4 .u32 const_03 = -572662307;

.visible .entry _Z18absoluteDifferenceiPfS_(
	.param .u32 _Z18absoluteDifferenceiPfS__param_0,
	.param .u64 .ptr .align 1 _Z18absoluteDifferenceiPfS__param_1,
	.param .u64 .ptr .align 1 _Z18absoluteDifferenceiPfS__param_2
)
{
	.reg .pred 	%p<2>;
	.reg .b32 	%r<6>;
	.reg .b32 	%f<5>;
	.reg .b64 	%rd<8>;

	ld.param.u32 	%r2, [_Z18absoluteDifferenceiPfS__param_0];
	ld.param.u64 	%rd1, [_Z18absoluteDifferenceiPfS__param_1];
	ld.param.u64 	%rd2, [_Z18absoluteDifferenceiPfS__param_2];
	mov.u32 	%r3, %ctaid.x;
	mov.u32 	%r4, %ntid.x;
	mov.u32 	%r5, %tid.x;
	mad.lo.s32 	%r1, %r3, %r4, %r5;
	setp.ge.s32 	%p1, %r1, %r2;
	@%p1 bra 	$L__BB0_2;
	cvta.to.global.u64 	%rd3, %rd1;
	cvta.to.global.u64 	%rd4, %rd2;
	mul.wide.s32 	%rd5, %r1, 4;
	add.s64 	%rd6, %rd3, %rd5;
	ld.global.f32 	%f1, [%rd6];
	add.s64 	%rd7, %rd4, %rd5;
	ld.global.f32 	%f2, [%rd7];
	sub.f32 	%f3, %f1, %f2;
	abs.f32 	%f4, %f3;
	st.global.f32 	[%rd7], %f4;
$L__BB0_2:
	ret;

}
	// .globl	_Z29absoluteDifferenceInterleavedP13INTERLEAVED_TPKS_jj
.visible .entry _Z29absoluteDifferenceInterleavedP13INTERLEAVED_TPKS_jj(
	.param .u64 .ptr .align 1 _Z29absoluteDifferenceInterleavedP13INTERLEAVED_TPKS_jj_param_0,
	.param .u64 .ptr .align 1 _Z29absoluteDifferenceInterleavedP13INTERLEAVED_TPKS_jj_param_1,
	.param .u32 _Z29absoluteDifferenceInterleavedP13INTERLEAVED_TPKS_jj_param_2,
	.param .u32 _Z29absoluteDifferenceInterleavedP13INTERLEAVED_TPKS_jj_param_3
)
{
	.reg .pred 	%p<12>;
	.reg .b32 	%r<16>;
	.reg .b32 	%f<205>;
	.reg .b64 	%rd<8>;

	ld.param.u64 	%rd3, [_Z29absoluteDifferenceInterleavedP13INTERLEAVED_TPKS_jj_param_0];
	ld.param.u64 	%rd4, [_Z29absoluteDifferenceInterleavedP13INTERLEAVED_TPKS_jj_param_1];
	ld.param.u32 	%r7, [_Z29absoluteDifferenceInterleavedP13INTERLEAVED_TPKS_jj_param_2];
	ld.param.u32 	%r8, [_Z29absoluteDifferenceInterleavedP13INTERLEAVED_TPKS_jj_param_3];
	mov.u32 	%r9, %ctaid.x;
	mov.u32 	%r10, %ntid.x;
	mov.u32 	%r11, %tid.x;
	mad.lo.s32 	%r1, %r9, %r10, %r11;
	setp.ge.u32 	%p1, %r1, %r8;
	setp.eq.s32 	%p2, %r7, 0;
	or.pred  	%p3, %p1, %p2;
	@%p3 bra 	$L__BB1_12;
	cvta.to.global.u64 	%rd5, %rd4;
	cvta.to.global.u64 	%rd6, %rd3;
	mul.wide.u32 	%rd7, %r1, 16;
	add.s64 	%rd1, %rd5, %rd7;
	add.s64 	%rd2, %rd6, %rd7;
	add.s32 	%r12, %r7, -1;
	and.b32  	%r2, %r7, 7;
	setp.lt.u32 	%p4, %r12, 7;
	@%p4 bra 	$L__BB1_4;
	ld.global.f32 	%f204, [%rd2];
	ld.global.f32 	%f203, [%rd2+4];
	ld.global.f32 	%f202, [%rd2+8];
	ld.global.f32 	%f201, [%rd2+12];
	and.b32  	%r13, %r7, -8;
	neg.s32 	%r15, %r13;
$L__BB1_3:
	.pragma "nounroll";
	ld.global.f32 	%f13, [%rd1];
	sub.f32 	%f14, %f13, %f204;
	abs.f32 	%f15, %f14;
	st.global.f32 	[%rd2], %f15;
	ld.global.f32 	%f16, [%rd1+4];
	sub.f32 	%f17, %f16, %f203;
	abs.f32 	%f18, %f17;
	st.global.f32 	[%rd2+4], %f18;
	ld.global.f32 	%f19, [%rd1+8];
	sub.f32 	%f20, %f19, %f202;
	abs.f32 	%f21, %f20;
	st.global.f32 	[%rd2+8], %f21;
	ld.global.f32 	%f22, [%rd1+12];
	sub.f32 	%f23, %f22, %f201;
	abs.f32 	%f24, %f23;
	st.global.f32 	[%rd2+12], %f24;
	ld.global.f32 	%f25, [%rd1];
	sub.f32 	%f26, %f25, %f15;
	abs.f32 	%f27, %f26;
	st.global.f32 	[%rd2], %f27;
	ld.global.f32 	%f28, [%rd1+4];
	sub.f32 	%f29, %f28, %f18;
	abs.f32 	%f30, %f29;
	st.global.f32 	[%rd2+4], %f30;
	ld.global.f32 	%f31, [%rd1+8];
	sub.f32 	%f32, %f31, %f21;
	abs.f32 	%f33, %f32;
	st.global.f32 	[%rd2+8], %f33;
	ld.global.f32 	%f34, [%rd1+12];
	sub.f32 	%f35, %f34, %f24;
	abs.f32 	%f36, %f35;
	st.global.f32 	[%rd2+12], %f36;
	ld.global.f32 	%f37, [%rd1];
	sub.f32 	%f38, %f37, %f27;
	abs.f32 	%f39, %f38;
	st.global.f32 	[%rd2], %f39;
	ld.global.f32 	%f40, [%rd1+4];
	sub.f32 	%f41, %f40, %f30;
	abs.f32 	%f42, %f41;
	st.global.f32 	[%rd2+4], %f42;
	ld.global.f32 	%f43, [%rd1+8];
	sub.f32 	%f44, %f43, %f33;
	abs.f32 	%f45, %f44;
	st.global.f32 	[%rd2+8], %f45;
	ld.global.f32 	%f46, [%rd1+12];
	sub.f32 	%f47, %f46, %f36;
	abs.f32 	%f48, %f47;
	st.global.f32 	[%rd2+12], %f48;
	ld.global.f32 	%f49, [%rd1];
	sub.f32 	%f50, %f49, %f39;
	abs.f32 	%f51, %f50;
	st.global.f32 	[%rd2], %f51;
	ld.global.f32 	%f52, [%rd1+4];
	sub.f32 	%f53, %f52, %f42;
	abs.f32 	%f54, %f53;
	st.global.f32 	[%rd2+4], %f54;
	ld.global.f32 	%f55, [%rd1+8];
	sub.f32 	%f56, %f55, %f45;
	abs.f32 	%f57, %f56;
	st.global.f32 	[%rd2+8], %f57;
	ld.global.f32 	%f58, [%rd1+12];
	sub.f32 	%f59, %f58, %f48;
	abs.f32 	%f60, %f59;
	st.global.f32 	[%rd2+12], %f60;
	ld.global.f32 	%f61, [%rd1];
	sub.f32 	%f62, %f61, %f51;
	abs.f32 	%f63, %f62;
	st.global.f32 	[%rd2], %f63;
	ld.global.f32 	%f64, [%rd1+4];
	sub.f32 	%f65, %f64, %f54;
	abs.f32 	%f66, %f65;
	st.global.f32 	[%rd2+4], %f66;
	ld.global.f32 	%f67, [%rd1+8];
	sub.f32 	%f68, %f67, %f57;
	abs.f32 	%f69, %f68;
	st.global.f32 	[%rd2+8], %f69;
	ld.global.f32 	%f70, [%rd1+12];
	sub.f32 	%f71, %f70, %f60;
	abs.f32 	%f72, %f71;
	st.global.f32 	[%rd2+12], %f72;
	ld.global.f32 	%f73, [%rd1];
	sub.f32 	%f74, %f73, %f63;
	abs.f32 	%f75, %f74;
	st.global.f32 	[%rd2], %f75;
	ld.global.f32 	%f76, [%rd1+4];
	sub.f32 	%f77, %f76, %f66;
	abs.f32 	%f78, %f77;
	st.global.f32 	[%rd2+4], %f78;
	ld.global.f32 	%f79, [%rd1+8];
	sub.f32 	%f80, %f79, %f69;
	abs.f32 	%f81, %f80;
	st.global.f32 	[%rd2+8], %f81;
	ld.global.f32 	%f82, [%rd1+12];
	sub.f32 	%f83, %f82, %f72;
	abs.f32 	%f84, %f83;
	st.global.f32 	[%rd2+12], %f84;
	ld.global.f32 	%f85, [%rd1];
	sub.f32 	%f86, %f85, %f75;
	abs.f32 	%f87, %f86;
	st.global.f32 	[%rd2], %f87;
	ld.global.f32 	%f88, [%rd1+4];
	sub.f32 	%f89, %f88, %f78;
	abs.f32 	%f90, %f89;
	st.global.f32 	[%rd2+4], %f90;
	ld.global.f32 	%f91, [%rd1+8];
	sub.f32 	%f92, %f91, %f81;
	abs.f32 	%f93, %f92;
	st.global.f32 	[%rd2+8], %f93;
	ld.global.f32 	%f94, [%rd1+12];
	sub.f32 	%f95, %f94, %f84;
	abs.f32 	%f96, %f95;
	st.global.f32 	[%rd2+12], %f96;
	ld.global.f32 	%f97, [%rd1];
	sub.f32 	%f98, %f97, %f87;
	abs.f32 	%f204, %f98;
	st.global.f32 	[%rd2], %f204;
	ld.global.f32 	%f99, [%rd1+4];
	sub.f32 	%f100, %f99, %f90;
	abs.f32 	%f203, %f100;
	st.global.f32 	[%rd2+4], %f203;
	ld.global.f32 	%f101, [%rd1+8];
	sub.f32 	%f102, %f101, %f93;
	abs.f32 	%f202, %f102;
	st.global.f32 	[%rd2+8], %f202;
	ld.global.f32 	%f103, [%rd1+12];
	sub.f32 	%f104, %f103, %f96;
	abs.f32 	%f201, %f104;
	st.global.f32 	[%rd2+12], %f201;
	add.s32 	%r15, %r15, 8;
	setp.ne.s32 	%p5, %r15, 0;
	@%p5 bra 	$L__BB1_3;
$L__BB1_4:
	setp.eq.s32 	%p6, %r2, 0;
	@%p6 bra 	$L__BB1_12;
	and.b32  	%r6, %r7, 3;
	setp.lt.u32 	%p7, %r2, 4;
	@%p7 bra 	$L__BB1_7;
	ld.global.f32 	%f105, [%rd1];
	ld.global.f32 	%f106, [%rd2];
	sub.f32 	%f107, %f105, %f106;
	abs.f32 	%f108, %f107;
	st.global.f32 	[%rd2], %f108;
	ld.global.f32 	%f109, [%rd1+4];
	ld.global.f32 	%f110, [%rd2+4];
	sub.f32 	%f111, %f109, %f110;
	abs.f32 	%f112, %f111;
	st.global.f32 	[%rd2+4], %f112;
	ld.global.f32 	%f113, [%rd1+8];
	ld.global.f32 	%f114, [%rd2+8];
	sub.f32 	%f115, %f113, %f114;
	abs.f32 	%f116, %f115;
	st.global.f32 	[%rd2+8], %f116;
	ld.global.f32 	%f117, [%rd1+12];
	ld.global.f32 	%f118, [%rd2+12];
	sub.f32 	%f119, %f117, %f118;
	abs.f32 	%f120, %f119;
	st.global.f32 	[%rd2+12], %f120;
	ld.global.f32 	%f121, [%rd1];
	sub.f32 	%f122, %f121, %f108;
	abs.f32 	%f123, %f122;
	st.global.f32 	[%rd2], %f123;
	ld.global.f32 	%f124, [%rd1+4];
	sub.f32 	%f125, %f124, %f112;
	abs.f32 	%f126, %f125;
	st.global.f32 	[%rd2+4], %f126;
	ld.global.f32 	%f127, [%rd1+8];
	sub.f32 	%f128, %f127, %f116;
	abs.f32 	%f129, %f128;
	st.global.f32 	[%rd2+8], %f129;
	ld.global.f32 	%f130, [%rd1+12];
	sub.f32 	%f131, %f130, %f120;
	abs.f32 	%f132, %f131;
	st.global.f32 	[%rd2+12], %f132;
	ld.global.f32 	%f133, [%rd1];
	sub.f32 	%f134, %f133, %f123;
	abs.f32 	%f135, %f134;
	st.global.f32 	[%rd2], %f135;
	ld.global.f32 	%f136, [%rd1+4];
	sub.f32 	%f137, %f136, %f126;
	abs.f32 	%f138, %f137;
	st.global.f32 	[%rd2+4], %f138;
	ld.global.f32 	%f139, [%rd1+8];
	sub.f32 	%f140, %f139, %f129;
	abs.f32 	%f141, %f140;
	st.global.f32 	[%rd2+8], %f141;
	ld.global.f32 	%f142, [%rd1+12];
	sub.f32 	%f143, %f142, %f132;
	abs.f32 	%f144, %f143;
	st.global.f32 	[%rd2+12], %f144;
	ld.global.f32 	%f145, [%rd1];
	sub.f32 	%f146, %f145, %f135;
	abs.f32 	%f147, %f146;
	st.global.f32 	[%rd2], %f147;
	ld.global.f32 	%f148, [%rd1+4];
	sub.f32 	%f149, %f148, %f138;
	abs.f32 	%f150, %f149;
	st.global.f32 	[%rd2+4], %f150;
	ld.global.f32 	%f151, [%rd1+8];
	sub.f32 	%f152, %f151, %f141;
	abs.f32 	%f153, %f152;
	st.global.f32 	[%rd2+8], %f153;
	ld.global.f32 	%f154, [%rd1+12];
	sub.f32 	%f155, %f154, %f144;
	abs.f32 	%f156, %f155;
	st.global.f32 	[%rd2+12], %f156;
$L__BB1_7:
	setp.eq.s32 	%p8, %r6, 0;
	@%p8 bra 	$L__BB1_12;
	setp.eq.s32 	%p9, %r6, 1;
	@%p9 bra 	$L__BB1_10;
	ld.global.f32 	%f157, [%rd1];
	ld.global.f32 	%f158, [%rd2];
	sub.f32 	%f159, %f157, %f158;
	abs.f32 	%f160, %f159;
	st.global.f32 	[%rd2], %f160;
	ld.global.f32 	%f161, [%rd1+4];
	ld.global.f32 	%f162, [%rd2+4];
	sub.f32 	%f163, %f161, %f162;
	abs.f32 	%f164, %f163;
	st.global.f32 	[%rd2+4], %f164;
	ld.global.f32 	%f165, [%rd1+8];
	ld.global.f32 	%f166, [%rd2+8];
	sub.f32 	%f167, %f165, %f166;
	abs.f32 	%f168, %f167;
	st.global.f32 	[%rd2+8], %f168;
	ld.global.f32 	%f169, [%rd1+12];
	ld.global.f32 	%f170, [%rd2+12];
	sub.f32 	%f171, %f169, %f170;
	abs.f32 	%f172, %f171;
	st.global.f32 	[%rd2+12], %f172;
	ld.global.f32 	%f173, [%rd1];
	sub.f32 	%f174, %f173, %f160;
	abs.f32 	%f175, %f174;
	st.global.f32 	[%rd2], %f175;
	ld.global.f32 	%f176, [%rd1+4];
	sub.f32 	%f177, %f176, %f164;
	abs.f32 	%f178, %f177;
	st.global.f32 	[%rd2+4], %f178;
	ld.global.f32 	%f179, [%rd1+8];
	sub.f32 	%f180, %f179, %f168;
	abs.f32 	%f181, %f180;
	st.global.f32 	[%rd2+8], %f181;
	ld.global.f32 	%f182, [%rd1+12];
	sub.f32 	%f183, %f182, %f172;
	abs.f32 	%f184, %f183;
	st.global.f32 	[%rd2+12], %f184;
$L__BB1_10:
	and.b32  	%r14, %r7, 1;
	setp.eq.b32 	%p10, %r14, 1;
	not.pred 	%p11, %p10;
	@%p11 bra 	$L__BB1_12;
	ld.global.f32 	%f185, [%rd1];
	ld.global.f32 	%f186, [%rd2];
	sub.f32 	%f187, %f185, %f186;
	abs.f32 	%f188, %f187;
	st.global.f32 	[%rd2], %f188;
	ld.global.f32 	%f189, [%rd1+4];
	ld.global.f32 	%f190, [%rd2+4];
	sub.f32 	%f191, %f189, %f190;
	abs.f32 	%f192, %f191;
	st.global.f32 	[%rd2+4], %f192;
	ld.global.f32 	%f193, [%rd1+8];
	ld.global.f32 	%f194, [%rd2+8];
	sub.f32 	%f195, %f193, %f194;
	abs.f32 	%f196, %f195;
	st.global.f32 	[%rd2+8], %f196;
	ld.global.f32 	%f197, [%rd1+12];
	ld.global.f32 	%f198, [%rd2+12];
	sub.f32 	%f199, %f197, %f198;
	abs.f32 	%f200, %f199;
	st.global.f32 	[%rd2+12], %f200;
$L__BB1_12:
	ret;

}
	// .globl	_Z24sharedAbsoluteDifferencePfS_i
.visible .entry _Z24sharedAbsoluteDifferencePfS_i(
	.param .u64 .ptr .align 1 _Z24sharedAbsoluteDifferencePfS_i_param_0,
	.param .u64 .ptr .align 1 _Z24sharedAbsoluteDifferencePfS_i_param_1,
	.param .u32 _Z24sharedAbsoluteDifferencePfS_i_param_2
)
{
	.reg .pred 	%p<3>;
	.reg .b32 	%r<5>;

	mov.u32 	%r4, %ntid.x;
	bar.sync 	0;
	setp.lt.u32 	%p1, %r4, 2;
	@%p1 bra 	$L__BB2_2;
$L__BB2_1:
	shr.u32 	%r3, %r4, 1;
	bar.sync 	0;
	setp.gt.u32 	%p2, %r4, 3;
	mov.u32 	%r4, %r3;
	@%p2 bra 	$L__BB2_1;
$L__BB2_2:
	ret;

}
	// .globl	_Z18const_binary_calcsPjj
.visible .entry _Z18const_binary_calcsPjj(
	.param .u64 .ptr .align 1 _Z18const_binary_calcsPjj_param_0,
	.param .u32 _Z18const_binary_calcsPjj_param_1
)
{
	.reg .pred 	%p<4>;
	.reg .b32 	%r<18>;
	.reg .b64 	%rd<5>;

	ld.param.u64 	%rd1, [_Z18const_binary_calcsPjj_param_0];
	ld.param.u32 	%r9, [_Z18const_binary_calcsPjj_param_1];
	mov.u32 	%r10, %ctaid.x;
	mov.u32 	%r11, %ntid.x;
	mov.u32 	%r12, %tid.x;
	mad.lo.s32 	%r1, %r10, %r11, %r12;
	setp.ge.u32 	%p1, %r1, %r9;
	@%p1 bra 	$L__BB3_5;
	and.b32  	%r2, %r9, 3;
	setp.eq.s32 	%p2, %r2, 0;
	mov.b32 	%r17, 0;
	@%p2 bra 	$L__BB3_4;
	neg.s32 	%r15, %r2;
	mov.b32 	%r17, 0;
$L__BB3_3:
	.pragma "nounroll";
	xor.b32  	%r17, %r17, 1431655765;
	add.s32 	%r15, %r15, 1;
	setp.ne.s32 	%p3, %r15, 0;
	@%p3 bra 	$L__BB3_3;
$L__BB3_4:
	cvta.to.global.u64 	%rd2, %rd1;
	mul.wide.u32 	%rd3, %r1, 4;
	add.s64 	%rd4, %rd2, %rd3;
	st.global.u32 	[%rd4], %r17;
$L__BB3_5:
	ret;

}
	// .globl	_Z22registerSqauredProductPjj
.visible .entry _Z22registerSqauredProductPjj(
	.param .u64 .ptr .align 1 _Z22registerSqauredProductPjj_param_0,
	.param .u32 _Z22registerSqauredProductPjj_param_1
)
{
	.reg .pred 	%p<2>;
	.reg .b32 	%r<9>;
	.reg .b64 	%rd<5>;

	ld.param.u64 	%rd1, [_Z22registerSqauredProductPjj_param_0];
	ld.param.u32 	%r2, [_Z22registerSqauredProductPjj_param_1];
	mov.u32 	%r3, %ctaid.x;
	mov.u32 	%r4, %ntid.x;
	mov.u32 	%r5, %tid.x;
	mad.lo.s32 	%r1, %r3, %r4, %r5;
	setp.ge.u32 	%p1, %r1, %r2;
	@%p1 bra 	$L__BB4_2;
	cvta.to.global.u64 	%rd2, %rd1;
	mul.wide.u32 	%rd3, %r1, 4;
	add.s64 	%rd4, %rd2, %rd3;
	ld.global.u32 	%r6, [%rd4];
	shl.b32 	%r7, %r6, 3;
	mul.lo.s32 	%r8, %r7, %r7;
	st.global.u32 	[%rd4], %r8;
$L__BB4_2:
	ret;

}


// ===== COMPILED SASS (sm_100) =====

	.target	sm_100

	.elftype	@"ET_EXEC"


//--------------------- .note.nv.tkinfo           --------------------------
	.section	.note.nv.tkinfo,"",@"SHT_NOTE"
	.sectionflags	@"SHF_NOTE_NV_TKINFO"
	.tkinfo
        /*0018*/ 	.word	0x00000002
        /*0030*/ 	.string	""
        /*0030*/ 	.string	"ptxas"
        /*0030*/ 	.string	"Cuda compilation tools, release 13.0, V13.0.88"
        /*0030*/ 	.string	"Build cuda_13.0.r13.0/compiler.36424714_0"
        /*0030*/ 	.string	"-arch sm_100 -m 64 "



//--------------------- .note.nv.cuinfo           --------------------------
	.section	.note.nv.cuinfo,"",@"SHT_NOTE"
	.sectionflags	@"SHF_NOTE_NV_CUINFO"
        /*0018*/ 	.short	0x0002
        /*001a*/ 	.short	0x0064
        /*001c*/ 	.short	0x0082
	.zero		2


//--------------------- .nv.info                  --------------------------
	.section	.nv.info,"",@"SHT_CUDA_INFO"
	.align	4


	//----- nvinfo : EIATTR_REGCOUNT
	.align		4
        /*0000*/ 	.byte	0x04, 0x2f
        /*0002*/ 	.short	(.L_4 - .L_3)
	.align		4
.L_3:
        /*0004*/ 	.word	index@(_Z18absoluteDifferenceiPfS_)
        /*0008*/ 	.word	0x0000000a


	//----- nvinfo : EIATTR_FRAME_SIZE
	.align		4
.L_4:
        /*000c*/ 	.byte	0x04, 0x11
        /*000e*/ 	.short	(.L_6 - .L_5)
	.align		4
.L_5:
        /*0010*/ 	.word	index@(_Z18absoluteDifferenceiPfS_)
        /*0014*/ 	.word	0x00000000


	//----- nvinfo : EIATTR_REGCOUNT
	.align		4
.L_6:
        /*0018*/ 	.byte	0x04, 0x2f
        /*001a*/ 	.short	(.L_8 - .L_7)
	.align		4
.L_7:
        /*001c*/ 	.word	index@(_Z29absoluteDifferenceInterleavedP13INTERLEAVED_TPKS_jj)
        /*0020*/ 	.word	0x00000018


	//----- nvinfo : EIATTR_FRAME_SIZE
	.align		4
.L_8:
        /*0024*/ 	.byte	0x04, 0x11
        /*0026*/ 	.short	(.L_10 - .L_9)
	.align		4
.L_9:
        /*0028*/ 	.word	index@(_Z29absoluteDifferenceInterleavedP13INTERLEAVED_TPKS_jj)
        /*002c*/ 	.word	0x00000000


	//----- nvinfo : EIATTR_REGCOUNT
	.align		4
.L_10:
        /*0030*/ 	.byte	0x04, 0x2f
        /*0032*/ 	.short	(.L_12 - .L_11)
	.align		4
.L_11:
        /*0034*/ 	.word	index@(_Z24sharedAbsoluteDifferencePfS_i)
        /*0038*/ 	.word	0x00000004


	//----- nvinfo : EIATTR_FRAME_SIZE
	.align		4
.L_12:
        /*003c*/ 	.byte	0x04, 0x11
        /*003e*/ 	.short	(.L_14 - .L_13)
	.align		4
.L_13:
        /*0040*/ 	.word	index@(_Z24sharedAbsoluteDifferencePfS_i)
        /*0044*/ 	.word	0x00000000


	//----- nvinfo : EIATTR_REGCOUNT
	.align		4
.L_14:
        /*0048*/ 	.byte	0x04, 0x2f
        /*004a*/ 	.short	(.L_16 - .L_15)
	.align		4
.L_15:
        /*004c*/ 	.word	index@(_Z18const_binary_calcsPjj)
        /*0050*/ 	.word	0x00000008


	//----- nvinfo : EIATTR_FRAME_SIZE
	.align		4
.L_16:
        /*0054*/ 	.byte	0x04, 0x11
        /*0056*/ 	.short	(.L_18 - .L_17)
	.align		4
.L_17:
        /*0058*/ 	.word	index@(_Z18const_binary_calcsPjj)
        /*005c*/ 	.word	0x00000000


	//----- nvinfo : EIATTR_REGCOUNT
	.align		4
.L_18:
        /*0060*/ 	.byte	0x04, 0x2f
        /*0062*/ 	.short	(.L_20 - .L_19)
	.align		4
.L_19:
        /*0064*/ 	.word	index@(_Z22registerSqauredProductPjj)
        /*0068*/ 	.word	0x00000008


	//----- nvinfo : EIATTR_FRAME_SIZE
	.align		4
.L_20:
        /*006c*/ 	.byte	0x04, 0x11
        /*006e*/ 	.short	(.L_22 - .L_21)
	.align		4
.L_21:
        /*0070*/ 	.word	index@(_Z22registerSqauredProductPjj)
        /*0074*/ 	.word	0x00000000


	//----- nvinfo : EIATTR_MIN_STACK_SIZE
	.align		4
.L_22:
        /*0078*/ 	.byte	0x04, 0x12
        /*007a*/ 	.short	(.L_24 - .L_23)
	.align		4
.L_23:
        /*007c*/ 	.word	index@(_Z22registerSqauredProductPjj)
        /*0080*/ 	.word	0x00000000


	//----- nvinfo : EIATTR_MIN_STACK_SIZE
	.align		4
.L_24:
        /*0084*/ 	.byte	0x04, 0x12
        /*0086*/ 	.short	(.L_26 - .L_25)
	.align		4
.L_25:
        /*0088*/ 	.word	index@(_Z18const_binary_calcsPjj)
        /*008c*/ 	.word	0x00000000


	//----- nvinfo : EIATTR_MIN_STACK_SIZE
	.align		4
.L_26:
        /*0090*/ 	.byte	0x04, 0x12
        /*0092*/ 	.short	(.L_28 - .L_27)
	.align		4
.L_27:
        /*0094*/ 	.word	index@(_Z24sharedAbsoluteDifferencePfS_i)
        /*0098*/ 	.word	0x00000000


	//----- nvinfo : EIATTR_MIN_STACK_SIZE
	.align		4
.L_28:
        /*009c*/ 	.byte	0x04, 0x12
        /*009e*/ 	.short	(.L_30 - .L_29)
	.align		4
.L_29:
        /*00a0*/ 	.word	index@(_Z29absoluteDifferenceInterleavedP13INTERLEAVED_TPKS_jj)
        /*00a4*/ 	.word	0x00000000


	//----- nvinfo : EIATTR_MIN_STACK_SIZE
	.align		4
.L_30:
        /*00a8*/ 	.byte	0x04, 0x12
        /*00aa*/ 	.short	(.L_32 - .L_31)
	.align		4
.L_31:
        /*00ac*/ 	.word	index@(_Z18absoluteDifferenceiPfS_)
        /*00b0*/ 	.word	0x00000000
.L_32:


//--------------------- .nv.compat                --------------------------
	.section	.nv.compat,"",@"SHT_CUDA_COMPAT_INFO"
	.align	4
        /*0000*/ 	.byte	0x02, 0x09, 0x00, 0x00, 0x02, 0x02, 0x01, 0x00, 0x02, 0x05, 0x05, 0x00, 0x03, 0x07, 0x01, 0x01
        /*0010*/ 	.byte	0x02, 0x03, 0x00, 0x00, 0x02, 0x06, 0x01, 0x00, 0x04, 0x0b, 0x08, 0x00, 0x09, 0x00, 0x00, 0x00
        /*0020*/ 	.byte	0x00, 0x00, 0x00, 0x00


//--------------------- .nv.info._Z22registerSqauredProductPjj --------------------------
	.section	.nv.info._Z22registerSqauredProductPjj,"",@"SHT_CUDA_INFO"
	.sectionflags	@""
	.align	4


	//----- nvinfo : EIATTR_CUDA_API_VERSION
	.align		4
        /*0000*/ 	.byte	0x04, 0x37
        /*0002*/ 	.short	(.L_34 - .L_33)
.L_33:
        /*0004*/ 	.word	0x00000082


	//----- nvinfo : EIATTR_KPARAM_INFO
	.align		4
.L_34:
        /*0008*/ 	.byte	0x04, 0x17
        /*000a*/ 	.short	(.L_36 - .L_35)
.L_35:
        /*000c*/ 	.word	0x00000000
        /*0010*/ 	.short	0x0001
        /*0012*/ 	.short	0x0008
        /*0014*/ 	.byte	0x00, 0xf0, 0x11, 0x00


	//----- nvinfo : EIATTR_KPARAM_INFO
	.align		4
.L_36:
        /*0018*/ 	.byte	0x04, 0x17
        /*001a*/ 	.short	(.L_38 - .L_37)
.L_37:
        /*001c*/ 	.word	0x00000000
        /*0020*/ 	.short	0x0000
        /*0022*/ 	.short	0x0000
        /*0024*/ 	.byte	0x00, 0xf5, 0x21, 0x00


	//----- nvinfo : EIATTR_SPARSE_MMA_MASK
	.align		4
.L_38:
        /*0028*/ 	.byte	0x03, 0x50
        /*002a*/ 	.short	0x0000


	//----- nvinfo : EIATTR_MAXREG_COUNT
	.align		4
        /*002c*/ 	.byte	0x03, 0x1b
        /*002e*/ 	.short	0x00ff


	//----- nvinfo : EIATTR_MERCURY_ISA_VERSION
	.align		4
        /*0030*/ 	.byte	0x03, 0x5f
        /*0032*/ 	.short	0x0101


	//----- nvinfo : EIATTR_VRC_CTA_INIT_COUNT
	.align		4
        /*0034*/ 	.byte	0x02, 0x4a
	.zero		1
	.zero		1


	//----- nvinfo : EIATTR_EXIT_INSTR_OFFSETS
	.align		4
        /*0038*/ 	.byte	0x04, 0x1c
        /*003a*/ 	.short	(.L_40 - .L_39)


	//   ....[0]....
.L_39:
        /*003c*/ 	.word	0x00000070


	//   ....[1]....
        /*0040*/ 	.word	0x000000f0


	//----- nvinfo : EIATTR_CBANK_PARAM_SIZE
	.align		4
.L_40:
        /*0044*/ 	.byte	0x03, 0x19
        /*0046*/ 	.short	0x000c


	//----- nvinfo : EIATTR_PARAM_CBANK
	.align		4
        /*0048*/ 	.byte	0x04, 0x0a
        /*004a*/ 	.short	(.L_42 - .L_41)
	.align		4
.L_41:
        /*004c*/ 	.word	index@(.nv.constant0._Z22registerSqauredProductPjj)
        /*0050*/ 	.short	0x0380
        /*0052*/ 	.short	0x000c


	//----- nvinfo : EIATTR_SW_WAR
	.align		4
.L_42:
        /*0054*/ 	.byte	0x04, 0x36
        /*0056*/ 	.short	(.L_44 - .L_43)
.L_43:
        /*0058*/ 	.word	0x00000008
.L_44:


//--------------------- .nv.info._Z18const_binary_calcsPjj --------------------------
	.section	.nv.info._Z18const_binary_calcsPjj,"",@"SHT_CUDA_INFO"
	.sectionflags	@""
	.align	4


	//----- nvinfo : EIATTR_CUDA_API_VERSION
	.align		4
        /*0000*/ 	.byte	0x04, 0x37
        /*0002*/ 	.short	(.L_46 - .L_45)
.L_45:
        /*0004*/ 	.word	0x00000082


	//----- nvinfo : EIATTR_KPARAM_INFO
	.align		4
.L_46:
        /*0008*/ 	.byte	0x04, 0x17
        /*000a*/ 	.short	(.L_48 - .L_47)
.L_47:
        /*000c*/ 	.word	0x00000000
        /*0010*/ 	.short	0x0001
        /*0012*/ 	.short	0x0008
        /*0014*/ 	.byte	0x00, 0xf0, 0x11, 0x00


	//----- nvinfo : EIATTR_KPARAM_INFO
	.align		4
.L_48:
        /*0018*/ 	.byte	0x04, 0x17
        /*001a*/ 	.short	(.L_50 - .L_49)
.L_49:
        /*001c*/ 	.word	0x00000000
        /*0020*/ 	.short	0x0000
        /*0022*/ 	.short	0x0000
        /*0024*/ 	.byte	0x00, 0xf5, 0x21, 0x00


	//----- nvinfo : EIATTR_SPARSE_MMA_MASK
	.align		4
.L_50:
        /*0028*/ 	.byte	0x03, 0x50
        /*002a*/ 	.short	0x0000


	//----- nvinfo : EIATTR_MAXREG_COUNT
	.align		4
        /*002c*/ 	.byte	0x03, 0x1b
        /*002e*/ 	.short	0x00ff


	//----- nvinfo : EIATTR_MERCURY_ISA_VERSION
	.align		4
        /*0030*/ 	.byte	0x03, 0x5f
        /*0032*/ 	.short	0x0101


	//----- nvinfo : EIATTR_VRC_CTA_INIT_COUNT
	.align		4
        /*0034*/ 	.byte	0x02, 0x4a
	.zero		1
	.zero		1


	//----- nvinfo : EIATTR_EXIT_INSTR_OFFSETS
	.align		4
        /*0038*/ 	.byte	0x04, 0x1c
        /*003a*/ 	.short	(.L_52 - .L_51)


	//   ....[0]....
.L_51:
        /*003c*/ 	.word	0x00000070


	//   ....[1]....
        /*0040*/ 	.word	0x00000150


	//----- nvinfo : EIATTR_CBANK_PARAM_SIZE
	.align		4
.L_52:
        /*0044*/ 	.byte	0x03, 0x19
        /*0046*/ 	.short	0x000c


	//----- nvinfo : EIATTR_PARAM_CBANK
	.align		4
        /*0048*/ 	.byte	0x04, 0x0a
        /*004a*/ 	.short	(.L_54 - .L_53)
	.align		4
.L_53:
        /*004c*/ 	.word	index@(.nv.constant0._Z18const_binary_calcsPjj)
        /*0050*/ 	.short	0x0380
        /*0052*/ 	.short	0x000c


	//----- nvinfo : EIATTR_SW_WAR
	.align		4
.L_54:
        /*0054*/ 	.byte	0x04, 0x36
        /*0056*/ 	.short	(.L_56 - .L_55)
.L_55:
        /*0058*/ 	.word	0x00000008
.L_56:


//--------------------- .nv.info._Z24sharedAbsoluteDifferencePfS_i --------------------------
	.section	.nv.info._Z24sharedAbsoluteDifferencePfS_i,"",@"SHT_CUDA_INFO"
	.sectionflags	@""
	.align	4


	//----- nvinfo : EIATTR_CUDA_API_VERSION
	.align		4
        /*0000*/ 	.byte	0x04, 0x37
        /*0002*/ 	.short	(.L_58 - .L_57)
.L_57:
        /*0004*/ 	.word	0x00000082


	//----- nvinfo : EIATTR_KPARAM_INFO
	.align		4
.L_58:
        /*0008*/ 	.byte	0x04, 0x17
        /*000a*/ 	.short	(.L_60 - .L_59)
.L_59:
        /*000c*/ 	.word	0x00000000
        /*0010*/ 	.short	0x0002
        /*0012*/ 	.short	0x0010
        /*0014*/ 	.byte	0x00, 0xf0, 0x11, 0x00


	//----- nvinfo : EIATTR_KPARAM_INFO
	.align		4
.L_60:
        /*0018*/ 	.byte	0x04, 0x17
        /*001a*/ 	.short	(.L_62 - .L_61)
.L_61:
        /*001c*/ 	.word	0x00000000
        /*0020*/ 	.short	0x0001
        /*0022*/ 	.short	0x0008
        /*0024*/ 	.byte	0x00, 0xf5, 0x21, 0x00


	//----- nvinfo : EIATTR_KPARAM_INFO
	.align		4
.L_62:
        /*0028*/ 	.byte	0x04, 0x17
        /*002a*/ 	.short	(.L_64 - .L_63)
.L_63:
        /*002c*/ 	.word	0x00000000
        /*0030*/ 	.short	0x0000
        /*0032*/ 	.short	0x0000
        /*0034*/ 	.byte	0x00, 0xf5, 0x21, 0x00


	//----- nvinfo : EIATTR_SPARSE_MMA_MASK
	.align		4
.L_64:
        /*0038*/ 	.byte	0x03, 0x50
        /*003a*/ 	.short	0x0000


	//----- nvinfo : EIATTR_MAXREG_COUNT
	.align		4
        /*003c*/ 	.byte	0x03, 0x1b
        /*003e*/ 	.short	0x00ff


	//----- nvinfo : EIATTR_NUM_BARRIERS
	.align		4
        /*0040*/ 	.byte	0x02, 0x4c
        /*0042*/ 	.byte	0x01
	.zero		1


	//----- nvinfo : EIATTR_MERCURY_ISA_VERSION
	.align		4
        /*0044*/ 	.byte	0x03, 0x5f
        /*0046*/ 	.short	0x0101


	//----- nvinfo : EIATTR_VRC_CTA_INIT_COUNT
	.align		4
        /*0048*/ 	.byte	0x02, 0x4a
	.zero		1
	.zero		1


	//----- nvinfo : EIATTR_EXIT_INSTR_OFFSETS
	.align		4
        /*004c*/ 	.byte	0x04, 0x1c
        /*004e*/ 	.short	(.L_66 - .L_65)


	//   ....[0]....
.L_65:
        /*0050*/ 	.word	0x00000040


	//   ....[1]....
        /*0054*/ 	.word	0x00000090


	//----- nvinfo : EIATTR_CBANK_PARAM_SIZE
	.align		4
.L_66:
        /*0058*/ 	.byte	0x03, 0x19
        /*005a*/ 	.short	0x0014


	//----- nvinfo : EIATTR_PARAM_CBANK
	.align		4
        /*005c*/ 	.byte	0x04, 0x0a
        /*005e*/ 	.short	(.L_68 - .L_67)
	.align		4
.L_67:
        /*0060*/ 	.word	index@(.nv.constant0._Z24sharedAbsoluteDifferencePfS_i)
        /*0064*/ 	.short	0x0380
        /*0066*/ 	.short	0x0014


	//----- nvinfo : EIATTR_SW_WAR
	.align		4
.L_68:
        /*0068*/ 	.byte	0x04, 0x36
        /*006a*/ 	.short	(.L_70 - .L_69)
.L_69:
        /*006c*/ 	.word	0x00000008
.L_70:


//--------------------- .nv.info._Z29absoluteDifferenceInterleavedP13INTERLEAVED_TPKS_jj --------------------------
	.section	.nv.info._Z29absoluteDifferenceInterleavedP13INTERLEAVED_TPKS_jj,"",@"SHT_CUDA_INFO"
	.sectionflags	@""
	.align	4


	//----- nvinfo : EIATTR_CUDA_API_VERSION
	.align		4
        /*0000*/ 	.byte	0x04, 0x37
        /*0002*/ 	.short	(.L_72 - .L_71)
.L_71:
        /*0004*/ 	.word	0x00000082


	//----- nvinfo : EIATTR_KPARAM_INFO
	.align		4
.L_72:
        /*0008*/ 	.byte	0x04, 0x17
        /*000a*/ 	.short	(.L_74 - .L_73)
.L_73:
        /*000c*/ 	.word	0x00000000
        /*0010*/ 	.short	0x0003
        /*0012*/ 	.short	0x0014
        /*0014*/ 	.byte	0x00, 0xf0, 0x11, 0x00


	//----- nvinfo : EIATTR_KPARAM_INFO
	.align		4
.L_74:
        /*0018*/ 	.byte	0x04, 0x17
        /*001a*/ 	.short	(.L_76 - .L_75)
.L_75:
        /*001c*/ 	.word	0x00000000
        /*0020*/ 	.short	0x0002
        /*0022*/ 	.short	0x0010
        /*0024*/ 	.byte	0x00, 0xf0, 0x11, 0x00


	//----- nvinfo : EIATTR_KPARAM_INFO
	.align		4
.L_76:
        /*0028*/ 	.byte	0x04, 0x17
        /*002a*/ 	.short	(.L_78 - .L_77)
.L_77:
        /*002c*/ 	.word	0x00000000
        /*0030*/ 	.short	0x0001
        /*0032*/ 	.short	0x0008
        /*0034*/ 	.byte	0x00, 0xf5, 0x21, 0x00


	//----- nvinfo : EIATTR_KPARAM_INFO
	.align		4
.L_78:
        /*0038*/ 	.byte	0x04, 0x17
        /*003a*/ 	.short	(.L_80 - .L_79)
.L_79:
        /*003c*/ 	.word	0x00000000
        /*0040*/ 	.short	0x0000
        /*0042*/ 	.short	0x0000
        /*0044*/ 	.byte	0x00, 0xf5, 0x21, 0x00


	//----- nvinfo : EIATTR_SPARSE_MMA_MASK
	.align		4
.L_80:
        /*0048*/ 	.byte	0x03, 0x50
        /*004a*/ 	.short	0x0000


	//----- nvinfo : EIATTR_MAXREG_COUNT
	.align		4
        /*004c*/ 	.byte	0x03, 0x1b
        /*004e*/ 	.short	0x00ff


	//----- nvinfo : EIATTR_MERCURY_ISA_VERSION
	.align		4
        /*0050*/ 	.byte	0x03, 0x5f
        /*0052*/ 	.short	0x0101


	//----- nvinfo : EIATTR_VRC_CTA_INIT_COUNT
	.align		4
        /*0054*/ 	.byte	0x02, 0x4a
	.zero		1
	.zero		1


	//----- nvinfo : EIATTR_EXIT_INSTR_OFFSETS
	.align		4
        /*0058*/ 	.byte	0x04, 0x1c
        /*005a*/ 	.short	(.L_82 - .L_81)


	//   ....[0]....
.L_81:
        /*005c*/ 	.word	0x00000080


	//   ....[1]....
        /*0060*/ 	.word	0x000009c0


	//   ....[2]....
        /*0064*/ 	.word	0x00000e50


	//   ....[3]....
        /*0068*/ 	.word	0x000010e0


	//   ....[4]....
        /*006c*/ 	.word	0x00001230


	//----- nvinfo : EIATTR_CBANK_PARAM_SIZE
	.align		4
.L_82:
        /*0070*/ 	.byte	0x03, 0x19
        /*0072*/ 	.short	0x0018


	//----- nvinfo : EIATTR_PARAM_CBANK
	.align		4
        /*0074*/ 	.byte	0x04, 0x0a
        /*0076*/ 	.short	(.L_84 - .L_83)
	.align		4
.L_83:
        /*0078*/ 	.word	index@(.nv.constant0._Z29absoluteDifferenceInterleavedP13INTERLEAVED_TPKS_jj)
        /*007c*/ 	.short	0x0380
        /*007e*/ 	.short	0x0018


	//----- nvinfo : EIATTR_SW_WAR
	.align		4
.L_84:
        /*0080*/ 	.byte	0x04, 0x36
        /*0082*/ 	.short	(.L_86 - .L_85)
.L_85:
        /*0084*/ 	.word	0x00000008
.L_86:


//--------------------- .nv.info._Z18absoluteDifferenceiPfS_ --------------------------
	.section	.nv.info._Z18absoluteDifferenceiPfS_,"",@"SHT_CUDA_INFO"
	.sectionflags	@""
	.align	4


	//----- nvinfo : EIATTR_CUDA_API_VERSION
	.align		4
        /*0000*/ 	.byte	0x04, 0x37
        /*0002*/ 	.short	(.L_88 - .L_87)
.L_87:
        /*0004*/ 	.word	0x00000082


	//----- nvinfo : EIATTR_KPARAM_INFO
	.align		4
.L_88:
        /*0008*/ 	.byte	0x04, 0x17
        /*000a*/ 	.short	(.L_90 - .L_89)
.L_89:
        /*000c*/ 	.word	0x00000000
        /*0010*/ 	.short	0x0002
        /*0012*/ 	.short	0x0010
        /*0014*/ 	.byte	0x00, 0xf5, 0x21, 0x00


	//----- nvinfo : EIATTR_KPARAM_INFO
	.align		4
.L_90:
        /*0018*/ 	.byte	0x04, 0x17
        /*001a*/ 	.short	(.L_92 - .L_91)
.L_91:
        /*001c*/ 	.word	0x00000000
        /*0020*/ 	.short	0x0001
        /*0022*/ 	.short	0x0008
        /*0024*/ 	.byte	0x00, 0xf5, 0x21, 0x00


	//----- nvinfo : EIATTR_KPARAM_INFO
	.align		4
.L_92:
        /*0028*/ 	.byte	0x04, 0x17
        /*002a*/ 	.short	(.L_94 - .L_93)
.L_93:
        /*002c*/ 	.word	0x00000000
        /*0030*/ 	.short	0x0000
        /*0032*/ 	.short	0x0000
        /*0034*/ 	.byte	0x00, 0xf0, 0x11, 0x00


	//----- nvinfo : EIATTR_SPARSE_MMA_MASK
	.align		4
.L_94:
        /*0038*/ 	.byte	0x03, 0x50
        /*003a*/ 	.short	0x0000


	//----- nvinfo : EIATTR_MAXREG_COUNT
	.align		4
        /*003c*/ 	.byte	0x03, 0x1b
        /*003e*/ 	.short	0x00ff


	//----- nvinfo : EIATTR_MERCURY_ISA_VERSION
	.align		4
        /*0040*/ 	.byte	0x03, 0x5f
        /*0042*/ 	.short	0x0101


	//----- nvinfo : EIATTR_VRC_CTA_INIT_COUNT
	.align		4
        /*0044*/ 	.byte	0x02, 0x4a
	.zero		1
	.zero		1


	//----- nvinfo : EIATTR_EXIT_INSTR_OFFSETS
	.align		4
        /*0048*/ 	.byte	0x04, 0x1c
        /*004a*/ 	.short	(.L_96 - .L_95)


	//   ....[0]....
.L_95:
        /*004c*/ 	.word	0x00000070


	//   ....[1]....
        /*0050*/ 	.word	0x00000120


	//----- nvinfo : EIATTR_CBANK_PARAM_SIZE
	.align		4
.L_96:
        /*0054*/ 	.byte	0x03, 0x19
        /*0056*/ 	.short	0x0018


	//----- nvinfo : EIATTR_PARAM_CBANK
	.align		4
        /*0058*/ 	.byte	0x04, 0x0a
        /*005a*/ 	.short	(.L_98 - .L_97)
	.align		4
.L_97:
        /*005c*/ 	.word	index@(.nv.constant0._Z18absoluteDifferenceiPfS_)
        /*0060*/ 	.short	0x0380
        /*0062*/ 	.short	0x0018


	//----- nvinfo : EIATTR_SW_WAR
	.align		4
.L_98:
        /*0064*/ 	.byte	0x04, 0x36
        /*0066*/ 	.short	(.L_100 - .L_99)
.L_99:
        /*0068*/ 	.word	0x00000008
.L_100:


//--------------------- .nv.callgraph             --------------------------
	.section	.nv.callgraph,"",@"SHT_CUDA_CALLGRAPH"
	.align	4
	.sectionentsize	8
	.align		4
        /*0000*/ 	.word	0x00000000
	.align		4
        /*0004*/ 	.word	0xffffffff
	.align		4
        /*0008*/ 	.word	0x00000000
	.align		4
        /*000c*/ 	.word	0xfffffffe
	.align		4
        /*0010*/ 	.word	0x00000000
	.align		4
        /*0014*/ 	.word	0xfffffffd
	.align		4
        /*0018*/ 	.word	0x00000000
	.align		4
        /*001c*/ 	.word	0xfffffffc


//--------------------- .nv.constant3             --------------------------
	.section	.nv.constant3,"a",@progbits
	.align	4
.nv.constant3:
	.type		const_01,@object
	.size		const_01,(const_02 - const_01)
const_01:
        /*0000*/ 	.byte	0x22, 0x22, 0x22, 0x22
	.type		const_02,@object
	.size		const_02,(const_03 - const_02)
const_02:
        /*0004*/ 	.byte	0x55, 0x55, 0x55, 0x55
	.type		const_03,@object
	.size		const_03,(.L_2 - const_03)
const_03:
        /*0008*/ 	.byte	0xdd, 0xdd, 0xdd, 0xdd
.L_2:


//--------------------- .text._Z22registerSqauredProductPjj --------------------------
	.section	.text._Z22registerSqauredProductPjj,"ax",@progbits
	.align	128
        .global         _Z22registerSqauredProductPjj
        .type           _Z22registerSqauredProductPjj,@function
        .size           _Z22registerSqauredProductPjj,(.L_x_12 - _Z22registerSqauredProductPjj)
        .other          _Z22registerSqauredProductPjj,@"STO_CUDA_ENTRY STV_DEFAULT"
_Z22registerSqauredProductPjj:
.text._Z22registerSqauredProductPjj:
[----:B------:R-:W-:Y:S01]  /*0000*/  LDC R1, c[0x0][0x37c] ;  /* 0x0000df00ff017b82 */ /* 0x000fe20000000800 */
[----:B------:R-:W0:Y:S07]  /*0010*/  S2R R0, SR_TID.X ;  /* 0x0000000000007919 */ /* 0x000e2e0000002100 */
[----:B------:R-:W0:Y:S01]  /*0020*/  S2UR UR4, SR_CTAID.X ;  /* 0x00000000000479c3 */ /* 0x000e220000002500 */
[----:B------:R-:W1:Y:S07]  /*0030*/  LDCU UR5, c[0x0][0x388] ;  /* 0x00007100ff0577ac */ /* 0x000e6e0008000800 */
[----:B------:R-:W0:Y:S02]  /*0040*/  LDC R5, c[0x0][0x360] ;  /* 0x0000d800ff057b82 */ /* 0x000e240000000800 */
[----:B0-----:R-:W-:-:S05]  /*0050*/  IMAD R5, R5, UR4, R0 ;  /* 0x0000000405057c24 */ /* 0x001fca000f8e0200 */
[----:B-1----:R-:W-:-:S13]  /*0060*/  ISETP.GE.U32.AND P0, PT, R5, UR5, PT ;  /* 0x0000000505007c0c */ /* 0x002fda000bf06070 */
[----:B------:R-:W-:Y:S05]  /*0070*/  @P0 EXIT ;  /* 0x000000000000094d */ /* 0x000fea0003800000 */
[----:B------:R-:W0:Y:S01]  /*0080*/  LDC.64 R2, c[0x0][0x380] ;  /* 0x0000e000ff027b82 */ /* 0x000e220000000a00 */
[----:B------:R-:W1:Y:S01]  /*0090*/  LDCU.64 UR4, c[0x0][0x358] ;  /* 0x00006b00ff0477ac */ /* 0x000e620008000a00 */
[----:B0-----:R-:W-:-:S05]  /*00a0*/  IMAD.WIDE.U32 R2, R5, 0x4, R2 ;  /* 0x0000000405027825 */ /* 0x001fca00078e0002 */
[----:B-1----:R-:W2:Y:S02]  /*00b0*/  LDG.E R0, desc[UR4][R2.64] ;  /* 0x0000000402007981 */ /* 0x002ea4000c1e1900 */
[----:B--2---:R-:W-:-:S05]  /*00c0*/  SHF.L.U32 R0, R0, 0x3, RZ ;  /* 0x0000000300007819 */ /* 0x004fca00000006ff */
[----:B------:R-:W-:-:S05]  /*00d0*/  IMAD R5, R0, R0, RZ ;  /* 0x0000000000057224 */ /* 0x000fca00078e02ff */
[----:B------:R-:W-:Y:S01]  /*00e0*/  STG.E desc[UR4][R2.64], R5 ;  /* 0x0000000502007986 */ /* 0x000fe2000c101904 */
[----:B------:R-:W-:Y:S05]  /*00f0*/  EXIT ;  /* 0x000000000000794d */ /* 0x000fea0003800000 */
.L_x_0:
[----:B------:R-:W-:-:S00]  /*0100*/  BRA `(.L_x_0) ;  /* 0xfffffffc00fc7947 */ /* 0x000fc0000383ffff */
[----:B------:R-:W-:-:S00]  /*0110*/  NOP ;  /* 0x0000000000007918 */ /* 0x000fc00000000000 */
        /* <DEDUP_REMOVED lines=14> */
.L_x_12:


//--------------------- .text._Z18const_binary_calcsPjj --------------------------
	.section	.text._Z18const_binary_calcsPjj,"ax",@progbits
	.align	128
        .global         _Z18const_binary_calcsPjj
        .type           _Z18const_binary_calcsPjj,@function
        .size           _Z18const_binary_calcsPjj,(.L_x_13 - _Z18const_binary_calcsPjj)
        .other          _Z18const_binary_calcsPjj,@"STO_CUDA_ENTRY STV_DEFAULT"
_Z18const_binary_calcsPjj:
.text._Z18const_binary_calcsPjj:
        /* <DEDUP_REMOVED lines=9> */
[----:B------:R-:W-:Y:S01]  /*0090*/  ULOP3.LUT UP0, UR4, UR4, 0x3, URZ, 0xc0, !UPT ;  /* 0x0000000304047892 */ /* 0x000fe2000f80c0ff */
[----:B------:R-:W1:Y:S01]  /*00a0*/  LDCU.64 UR6, c[0x0][0x358] ;  /* 0x00006b00ff0677ac */ /* 0x000e620008000a00 */
[----:B0-----:R-:W-:-:S04]  /*00b0*/  IMAD.WIDE.U32 R2, R5, 0x4, R2 ;  /* 0x0000000405027825 */ /* 0x001fc800078e0002 */
[----:B------:R-:W-:-:S03]  /*00c0*/  HFMA2 R5, -RZ, RZ, 0, 0 ;  /* 0x00000000ff057431 */ /* 0x000fc600000001ff */
[----:B-1----:R-:W-:Y:S05]  /*00d0*/  BRA.U !UP0, `(.L_x_1) ;  /* 0x0000000108187547 */ /* 0x002fea000b800000 */
[----:B------:R-:W-:Y:S01]  /*00e0*/  MOV R5, RZ ;  /* 0x000000ff00057202 */ /* 0x000fe20000000f00 */
[----:B------:R-:W-:-:S12]  /*00f0*/  UIADD3 UR4, UPT, UPT, -UR4, URZ, URZ ;  /* 0x000000ff04047290 */ /* 0x000fd8000fffe1ff */
.L_x_2:
[----:B------:R-:W-:Y:S01]  /*0100*/  UIADD3 UR4, UPT, UPT, UR4, 0x1, URZ ;  /* 0x0000000104047890 */ /* 0x000fe2000fffe0ff */
[----:B------:R-:W-:-:S03]  /*0110*/  LOP3.LUT R5, R5, 0x55555555, RZ, 0x3c, !PT ;  /* 0x5555555505057812 */ /* 0x000fc600078e3cff */
[----:B------:R-:W-:-:S09]  /*0120*/  UISETP.NE.AND UP0, UPT, UR4, URZ, UPT ;  /* 0x000000ff0400728c */ /* 0x000fd2000bf05270 */
[----:B------:R-:W-:Y:S05]  /*0130*/  BRA.U UP0, `(.L_x_2) ;  /* 0xfffffffd00f07547 */ /* 0x000fea000b83ffff */
.L_x_1:
[----:B------:R-:W-:Y:S01]  /*0140*/  STG.E desc[UR6][R2.64], R5 ;  /* 0x0000000502007986 */ /* 0x000fe2000c101906 */
[----:B------:R-:W-:Y:S05]  /*0150*/  EXIT ;  /* 0x000000000000794d */ /* 0x000fea0003800000 */
.L_x_3:
        /* <DEDUP_REMOVED lines=10> */
.L_x_13:


//--------------------- .text._Z24sharedAbsoluteDifferencePfS_i --------------------------
	.section	.text._Z24sharedAbsoluteDifferencePfS_i,"ax",@progbits
	.align	128
        .global         _Z24sharedAbsoluteDifferencePfS_i
        .type           _Z24sharedAbsoluteDifferencePfS_i,@function
        .size           _Z24sharedAbsoluteDifferencePfS_i,(.L_x_14 - _Z24sharedAbsoluteDifferencePfS_i)
        .other          _Z24sharedAbsoluteDifferencePfS_i,@"STO_CUDA_ENTRY STV_DEFAULT"
_Z24sharedAbsoluteDifferencePfS_i:
.text._Z24sharedAbsoluteDifferencePfS_i:
[----:B------:R-:W-:Y:S08]  /*0000*/  LDC R1, c[0x0][0x37c] ;  /* 0x0000df00ff017b82 */ /* 0x000ff00000000800 */
[----:B------:R-:W0:Y:S08]  /*0010*/  LDC R0, c[0x0][0x360] ;  /* 0x0000d800ff007b82 */ /* 0x000e300000000800 */
[----:B------:R-:W-:Y:S01]  /*0020*/  BAR.SYNC.DEFER_BLOCKING 0x0 ;  /* 0x0000000000007b1d */ /* 0x000fe20000010000 */
[----:B0-----:R-:W-:-:S13]  /*0030*/  ISETP.GE.U32.AND P0, PT, R0, 0x2, PT ;  /* 0x000000020000780c */ /* 0x001fda0003f06070 */
[----:B------:R-:W-:Y:S05]  /*0040*/  @!P0 EXIT ;  /* 0x000000000000894d */ /* 0x000fea0003800000 */
.L_x_4:
[----:B------:R-:W-:Y:S01]  /*0050*/  BAR.SYNC.DEFER_BLOCKING 0x0 ;  /* 0x0000000000007b1d */ /* 0x000fe20000010000 */
[----:B------:R-:W-:Y:S02]  /*0060*/  ISETP.GT.U32.AND P0, PT, R0, 0x3, PT ;  /* 0x000000030000780c */ /* 0x000fe40003f04070 */
[----:B------:R-:W-:-:S11]  /*0070*/  SHF.R.U32.HI R0, RZ, 0x1, R0 ;  /* 0x00000001ff007819 */ /* 0x000fd60000011600 */
[----:B------:R-:W-:Y:S05]  /*0080*/  @P0 BRA `(.L_x_4) ;  /* 0xfffffffc00f00947 */ /* 0x000fea000383ffff */
[----:B------:R-:W-:Y:S05]  /*0090*/  EXIT ;  /* 0x000000000000794d */ /* 0x000fea0003800000 */
.L_x_5:
        /* <DEDUP_REMOVED lines=14> */
.L_x_14:


//--------------------- .text._Z29absoluteDifferenceInterleavedP13INTERLEAVED_TPKS_jj --------------------------
	.section	.text._Z29absoluteDifferenceInterleavedP13INTERLEAVED_TPKS_jj,"ax",@progbits
	.align	128
        .global         _Z29absoluteDifferenceInterleavedP13INTERLEAVED_TPKS_jj
        .type           _Z29absoluteDifferenceInterleavedP13INTERLEAVED_TPKS_jj,@function
        .size           _Z29absoluteDifferenceInterleavedP13INTERLEAVED_TPKS_jj,(.L_x_15 - _Z29absoluteDifferenceInterleavedP13INTERLEAVED_TPKS_jj)
        .other          _Z29absoluteDifferenceInterleavedP13INTERLEAVED_TPKS_jj,@"STO_CUDA_ENTRY STV_DEFAULT"
_Z29absoluteDifferenceInterleavedP13INTERLEAVED_TPKS_jj:
.text._Z29absoluteDifferenceInterleavedP13INTERLEAVED_TPKS_jj:
[----:B------:R-:W-:Y:S01]  /*0000*/  LDC R1, c[0x0][0x37c] ;  /* 0x0000df00ff017b82 */ /* 0x000fe20000000800 */
[----:B------:R-:W0:Y:S07]  /*0010*/  S2R R0, SR_TID.X ;  /* 0x0000000000007919 */ /* 0x000e2e0000002100 */
[----:B------:R-:W0:Y:S08]  /*0020*/  S2UR UR4, SR_CTAID.X ;  /* 0x00000000000479c3 */ /* 0x000e300000002500 */
[----:B------:R-:W0:Y:S08]  /*0030*/  LDC R9, c[0x0][0x360] ;  /* 0x0000d800ff097b82 */ /* 0x000e300000000800 */
[----:B------:R-:W1:Y:S01]  /*0040*/  LDC.64 R2, c[0x0][0x390] ;  /* 0x0000e400ff027b82 */ /* 0x000e620000000a00 */
[----:B0-----:R-:W-:Y:S01]  /*0050*/  IMAD R9, R9, UR4, R0 ;  /* 0x0000000409097c24 */ /* 0x001fe2000f8e0200 */
[----:B-1----:R-:W-:-:S04]  /*0060*/  ISETP.NE.AND P0, PT, R2, RZ, PT ;  /* 0x000000ff0200720c */ /* 0x002fc80003f05270 */
[----:B------:R-:W-:-:S13]  /*0070*/  ISETP.GE.U32.OR P0, PT, R9, R3, !P0 ;  /* 0x000000030900720c */ /* 0x000fda0004706470 */
[----:B------:R-:W-:Y:S05]  /*0080*/  @P0 EXIT ;  /* 0x000000000000094d */ /* 0x000fea0003800000 */
[----:B------:R-:W0:Y:S01]  /*0090*/  LDC.64 R4, c[0x0][0x388] ;  /* 0x0000e200ff047b82 */ /* 0x000e220000000a00 */
[C---:B------:R-:W-:Y:S01]  /*00a0*/  IADD3 R0, PT, PT, R2.reuse, -0x1, RZ ;  /* 0xffffffff02007810 */ /* 0x040fe20007ffe0ff */
[----:B------:R-:W1:Y:S01]  /*00b0*/  LDCU.64 UR4, c[0x0][0x358] ;  /* 0x00006b00ff0477ac */ /* 0x000e620008000a00 */
[----:B------:R-:W-:Y:S02]  /*00c0*/  LOP3.LUT R15, R2, 0x7, RZ, 0xc0, !PT ;  /* 0x00000007020f7812 */ /* 0x000fe400078ec0ff */
[----:B------:R-:W-:Y:S02]  /*00d0*/  ISETP.GE.U32.AND P1, PT, R0, 0x7, PT ;  /* 0x000000070000780c */ /* 0x000fe40003f26070 */
[----:B------:R-:W-:Y:S01]  /*00e0*/  ISETP.NE.AND P0, PT, R15, RZ, PT ;  /* 0x000000ff0f00720c */ /* 0x000fe20003f05270 */
[----:B------:R-:W2:Y:S01]  /*00f0*/  LDC.64 R6, c[0x0][0x380] ;  /* 0x0000e000ff067b82 */ /* 0x000ea20000000a00 */
[----:B0-----:R-:W-:-:S04]  /*0100*/  IMAD.WIDE.U32 R4, R9, 0x10, R4 ;  /* 0x0000001009047825 */ /* 0x001fc800078e0004 */
[----:B--2---:R-:W-:-:S05]  /*0110*/  IMAD.WIDE.U32 R6, R9, 0x10, R6 ;  /* 0x0000001009067825 */ /* 0x004fca00078e0006 */
[----:B-1----:R-:W-:Y:S05]  /*0120*/  @!P1 BRA `(.L_x_6) ;  /* 0x0000000800249947 */ /* 0x002fea0003800000 */
[----:B------:R0:W5:Y:S04]  /*0130*/  LDG.E R3, desc[UR4][R6.64] ;  /* 0x0000000406037981 */ /* 0x000168000c1e1900 */
[----:B------:R0:W5:Y:S04]  /*0140*/  LDG.E R9, desc[UR4][R6.64+0x4] ;  /* 0x0000040406097981 */ /* 0x000168000c1e1900 */
[----:B------:R0:W5:Y:S04]  /*0150*/  LDG.E R11, desc[UR4][R6.64+0x8] ;  /* 0x00000804060b7981 */ /* 0x000168000c1e1900 */
[----:B------:R0:W5:Y:S01]  /*0160*/  LDG.E R13, desc[UR4][R6.64+0xc] ;  /* 0x00000c04060d7981 */ /* 0x000162000c1e1900 */
[----:B------:R-:W-:-:S04]  /*0170*/  LOP3.LUT R0, R2, 0xfffffff8, RZ, 0xc0, !PT ;  /* 0xfffffff802007812 */ /* 0x000fc800078ec0ff */
[----:B------:R-:W-:-:S07]  /*0180*/  IADD3 R0, PT, PT, -R0, RZ, RZ ;  /* 0x000000ff00007210 */ /* 0x000fce0007ffe1ff */
.L_x_7:
[----:B------:R-:W2:Y:S02]  /*0190*/  LDG.E R8, desc[UR4][R4.64] ;  /* 0x0000000404087981 */ /* 0x000ea4000c1e1900 */
[----:B--2--5:R-:W-:-:S04]  /*01a0*/  FADD R8, R8, -R3 ;  /* 0x8000000308087221 */ /* 0x024fc80000000000 */
[----:B-1----:R-:W-:-:S05]  /*01b0*/  FADD R3, |R8|, -RZ ;  /* 0x800000ff08037221 */ /* 0x002fca0000000200 */
[----:B------:R1:W-:Y:S04]  /*01c0*/  STG.E desc[UR4][R6.64], R3 ;  /* 0x0000000306007986 */ /* 0x0003e8000c101904 */
[----:B------:R-:W2:Y:S02]  /*01d0*/  LDG.E R10, desc[UR4][R4.64+0x4] ;  /* 0x00000404040a7981 */ /* 0x000ea4000c1e1900 */
[----:B--2---:R-:W-:-:S04]  /*01e0*/  FADD R10, R10, -R9 ;  /* 0x800000090a0a7221 */ /* 0x004fc80000000000 */
[----:B------:R-:W-:-:S05]  /*01f0*/  FADD R9, |R10|, -RZ ;  /* 0x800000ff0a097221 */ /* 0x000fca0000000200 */
[----:B------:R2:W-:Y:S04]  /*0200*/  STG.E desc[UR4][R6.64+0x4], R9 ;  /* 0x0000040906007986 */ /* 0x0005e8000c101904 */
[----:B------:R-:W3:Y:S02]  /*0210*/  LDG.E R12, desc[UR4][R4.64+0x8] ;  /* 0x00000804040c7981 */ /* 0x000ee4000c1e1900 */
[----:B---3--:R-:W-:-:S04]  /*0220*/  FADD R12, R12, -R11 ;  /* 0x8000000b0c0c7221 */ /* 0x008fc80000000000 */
[----:B------:R-:W-:-:S05]  /*0230*/  FADD R11, |R12|, -RZ ;  /* 0x800000ff0c0b7221 */ /* 0x000fca0000000200 */
[----:B------:R3:W-:Y:S04]  /*0240*/  STG.E desc[UR4][R6.64+0x8], R11 ;  /* 0x0000080b06007986 */ /* 0x0007e8000c101904 */
[----:B------:R-:W4:Y:S02]  /*0250*/  LDG.E R14, desc[UR4][R4.64+0xc] ;  /* 0x00000c04040e7981 */ /* 0x000f24000c1e1900 */
[----:B----4-:R-:W-:-:S04]  /*0260*/  FADD R14, R14, -R13 ;  /* 0x8000000d0e0e7221 */ /* 0x010fc80000000000 */
[----:B------:R-:W-:-:S05]  /*0270*/  FADD R13, |R14|, -RZ ;  /* 0x800000ff0e0d7221 */ /* 0x000fca0000000200 */
[----:B------:R4:W-:Y:S04]  /*0280*/  STG.E desc[UR4][R6.64+0xc], R13 ;  /* 0x00000c0d06007986 */ /* 0x0009e8000c101904 */
[----:B-1----:R-:W2:Y:S02]  /*0290*/  LDG.E R3, desc[UR4][R4.64] ;  /* 0x0000000404037981 */ /* 0x002ea4000c1e1900 */
[----:B--2---:R-:W-:-:S04]  /*02a0*/  FADD R3, -|R8|, R3 ;  /* 0x0000000308037221 */ /* 0x004fc80000000300 */
[----:B------:R-:W-:-:S05]  /*02b0*/  FADD R17, |R3|, -RZ ;  /* 0x800000ff03117221 */ /* 0x000fca0000000200 */
[----:B------:R1:W-:Y:S04]  /*02c0*/  STG.E desc[UR4][R6.64], R17 ;  /* 0x0000001106007986 */ /* 0x0003e8000c101904 */
[----:B------:R-:W2:Y:S02]  /*02d0*/  LDG.E R9, desc[UR4][R4.64+0x4] ;  /* 0x0000040404097981 */ /* 0x000ea4000c1e1900 */
[----:B--2---:R-:W-:-:S04]  /*02e0*/  FADD R9, -|R10|, R9 ;  /* 0x000000090a097221 */ /* 0x004fc80000000300 */
[----:B------:R-:W-:-:S05]  /*02f0*/  FADD R19, |R9|, -RZ ;  /* 0x800000ff09137221 */ /* 0x000fca0000000200 */
[----:B------:R-:W-:Y:S04]  /*0300*/  STG.E desc[UR4][R6.64+0x4], R19 ;  /* 0x0000041306007986 */ /* 0x000fe8000c101904 */
[----:B---3--:R-:W2:Y:S02]  /*0310*/  LDG.E R11, desc[UR4][R4.64+0x8] ;  /* 0x00000804040b7981 */ /* 0x008ea4000c1e1900 */
[----:B--2---:R-:W-:-:S04]  /*0320*/  FADD R11, -|R12|, R11 ;  /* 0x0000000b0c0b7221 */ /* 0x004fc80000000300 */
[----:B------:R-:W-:-:S05]  /*0330*/  FADD R21, |R11|, -RZ ;  /* 0x800000ff0b157221 */ /* 0x000fca0000000200 */
[----:B------:R-:W-:Y:S04]  /*0340*/  STG.E desc[UR4][R6.64+0x8], R21 ;  /* 0x0000081506007986 */ /* 0x000fe8000c101904 */
[----:B----4-:R-:W2:Y:S02]  /*0350*/  LDG.E R13, desc[UR4][R4.64+0xc] ;  /* 0x00000c04040d7981 */ /* 0x010ea4000c1e1900 */
[----:B--2---:R-:W-:-:S04]  /*0360*/  FADD R13, -|R14|, R13 ;  /* 0x0000000d0e0d7221 */ /* 0x004fc80000000300 */
[----:B-1----:R-:W-:-:S05]  /*0370*/  FADD R17, |R13|, -RZ ;  /* 0x800000ff0d117221 */ /* 0x002fca0000000200 */
[----:B------:R-:W-:Y:S04]  /*0380*/  STG.E desc[UR4][R6.64+0xc], R17 ;  /* 0x00000c1106007986 */ /* 0x000fe8000c101904 */
[----:B------:R-:W2:Y:S02]  /*0390*/  LDG.E R8, desc[UR4][R4.64] ;  /* 0x0000000404087981 */ /* 0x000ea4000c1e1900 */
[----:B--2---:R-:W-:-:S04]  /*03a0*/  FADD R8, -|R3|, R8 ;  /* 0x0000000803087221 */ /* 0x004fc80000000300 */
[----:B------:R-:W-:-:S05]  /*03b0*/  FADD R3, |R8|, -RZ ;  /* 0x800000ff08037221 */ /* 0x000fca0000000200 */
[----:B------:R1:W-:Y:S04]  /*03c0*/  STG.E desc[UR4][R6.64], R3 ;  /* 0x0000000306007986 */ /* 0x0003e8000c101904 */
[----:B------:R-:W2:Y:S02]  /*03d0*/  LDG.E R10, desc[UR4][R4.64+0x4] ;  /* 0x00000404040a7981 */ /* 0x000ea4000c1e1900 */
[----:B--2---:R-:W-:-:S04]  /*03e0*/  FADD R10, -|R9|, R10 ;  /* 0x0000000a090a7221 */ /* 0x004fc80000000300 */
[----:B------:R-:W-:-:S05]  /*03f0*/  FADD R9, |R10|, -RZ ;  /* 0x800000ff0a097221 */ /* 0x000fca0000000200 */
[----:B------:R2:W-:Y:S04]  /*0400*/  STG.E desc[UR4][R6.64+0x4], R9 ;  /* 0x0000040906007986 */ /* 0x0005e8000c101904 */
[----:B------:R-:W3:Y:S02]  /*0410*/  LDG.E R12, desc[UR4][R4.64+0x8] ;  /* 0x00000804040c7981 */ /* 0x000ee4000c1e1900 */
[----:B---3--:R-:W-:-:S04]  /*0420*/  FADD R12, -|R11|, R12 ;  /* 0x0000000c0b0c7221 */ /* 0x008fc80000000300 */
[----:B------:R-:W-:-:S05]  /*0430*/  FADD R11, |R12|, -RZ ;  /* 0x800000ff0c0b7221 */ /* 0x000fca0000000200 */
[----:B------:R3:W-:Y:S04]  /*0440*/  STG.E desc[UR4][R6.64+0x8], R11 ;  /* 0x0000080b06007986 */ /* 0x0007e8000c101904 */
[----:B------:R-:W4:Y:S02]  /*0450*/  LDG.E R14, desc[UR4][R4.64+0xc] ;  /* 0x00000c04040e7981 */ /* 0x000f24000c1e1900 */
[----:B----4-:R-:W-:-:S04]  /*0460*/  FADD R14, -|R13|, R14 ;  /* 0x0000000e0d0e7221 */ /* 0x010fc80000000300 */
        /* <DEDUP_REMOVED lines=73> */
[----:B------:R1:W-:Y:S04]  /*0900*/  STG.E desc[UR4][R6.64+0x4], R9 ;  /* 0x0000040906007986 */ /* 0x0003e8000c101904 */
[----:B---3--:R-:W2:Y:S02]  /*0910*/  LDG.E R11, desc[UR4][R4.64+0x8] ;  /* 0x00000804040b7981 */ /* 0x008ea4000c1e1900 */
[----:B--2---:R-:W-:-:S04]  /*0920*/  FADD R11, -|R12|, R11 ;  /* 0x0000000b0c0b7221 */ /* 0x004fc80000000300 */
[----:B------:R-:W-:-:S05]  /*0930*/  FADD R11, |R11|, -RZ ;  /* 0x800000ff0b0b7221 */ /* 0x000fca0000000200 */
[----:B------:R1:W-:Y:S04]  /*0940*/  STG.E desc[UR4][R6.64+0x8], R11 ;  /* 0x0000080b06007986 */ /* 0x0003e8000c101904 */
[----:B----4-:R-:W2:Y:S01]  /*0950*/  LDG.E R13, desc[UR4][R4.64+0xc] ;  /* 0x00000c04040d7981 */ /* 0x010ea2000c1e1900 */
[----:B------:R-:W-:-:S04]  /*0960*/  IADD3 R0, PT, PT, R0, 0x8, RZ ;  /* 0x0000000800007810 */ /* 0x000fc80007ffe0ff */
[----:B------:R-:W-:Y:S01]  /*0970*/  ISETP.NE.AND P1, PT, R0, RZ, PT ;  /* 0x000000ff0000720c */ /* 0x000fe20003f25270 */
[----:B--2---:R-:W-:-:S04]  /*0980*/  FADD R13, -|R14|, R13 ;  /* 0x0000000d0e0d7221 */ /* 0x004fc80000000300 */
[----:B------:R-:W-:-:S05]  /*0990*/  FADD R13, |R13|, -RZ ;  /* 0x800000ff0d0d7221 */ /* 0x000fca0000000200 */
[----:B------:R1:W-:Y:S03]  /*09a0*/  STG.E desc[UR4][R6.64+0xc], R13 ;  /* 0x00000c0d06007986 */ /* 0x0003e6000c101904 */
[----:B------:R-:W-:Y:S05]  /*09b0*/  @P1 BRA `(.L_x_7) ;  /* 0xfffffff400f41947 */ /* 0x000fea000383ffff */
.L_x_6:
[----:B------:R-:W-:Y:S05]  /*09c0*/  @!P0 EXIT ;  /* 0x000000000000894d */ /* 0x000fea0003800000 */
[----:B------:R-:W-:Y:S02]  /*09d0*/  ISETP.GE.U32.AND P0, PT, R15, 0x4, PT ;  /* 0x000000040f00780c */ /* 0x000fe40003f06070 */
[----:B------:R-:W-:-:S04]  /*09e0*/  LOP3.LUT R12, R2, 0x3, RZ, 0xc0, !PT ;  /* 0x00000003020c7812 */ /* 0x000fc800078ec0ff */
[----:B------:R-:W-:-:S07]  /*09f0*/  ISETP.NE.AND P1, PT, R12, RZ, PT ;  /* 0x000000ff0c00720c */ /* 0x000fce0003f25270 */
[----:B------:R-:W-:Y:S06]  /*0a00*/  @!P0 BRA `(.L_x_8) ;  /* 0x0000000400108947 */ /* 0x000fec0003800000 */
[----:B------:R-:W2:Y:S04]  /*0a10*/  LDG.E R0, desc[UR4][R4.64] ;  /* 0x0000000404007981 */ /* 0x000ea8000c1e1900 */
[----:B-1----:R-:W2:Y:S04]  /*0a20*/  LDG.E R3, desc[UR4][R6.64] ;  /* 0x0000000406037981 */ /* 0x002ea8000c1e1900 */
[----:B------:R-:W3:Y:S04]  /*0a30*/  LDG.E R8, desc[UR4][R6.64+0x4] ;  /* 0x0000040406087981 */ /* 0x000ee8000c1e1900 */
[----:B------:R-:W4:Y:S04]  /*0a40*/  LDG.E R9, desc[UR4][R6.64+0x8] ;  /* 0x0000080406097981 */ /* 0x000f28000c1e1900 */
[----:B------:R-:W5:Y:S01]  /*0a50*/  LDG.E R10, desc[UR4][R6.64+0xc] ;  /* 0x00000c04060a7981 */ /* 0x000f62000c1e1900 */
        /* <DEDUP_REMOVED lines=11> */
[----:B------:R-:W5:Y:S02]  /*0b10*/  LDG.E R9, desc[UR4][R4.64+0xc] ;  /* 0x00000c0404097981 */ /* 0x000f64000c1e1900 */
[----:B-----5:R-:W-:-:S04]  /*0b20*/  FADD R9, R9, -R10 ;  /* 0x8000000a09097221 */ /* 0x020fc80000000000 */
[----:B------:R-:W-:-:S05]  /*0b30*/  FADD R17, |R9|, -RZ ;  /* 0x800000ff09117221 */ /* 0x000fca0000000200 */
[----:B------:R4:W-:Y:S04]  /*0b40*/  STG.E desc[UR4][R6.64+0xc], R17 ;  /* 0x00000c1106007986 */ /* 0x0009e8000c101904 */
[----:B-1----:R-:W5:Y:S02]  /*0b50*/  LDG.E R11, desc[UR4][R4.64] ;  /* 0x00000004040b7981 */ /* 0x002f64000c1e1900 */
[----:B-----5:R-:W-:-:S04]  /*0b60*/  FADD R11, -|R0|, R11 ;  /* 0x0000000b000b7221 */ /* 0x020fc80000000300 */
[----:B--2---:R-:W-:-:S05]  /*0b70*/  FADD R13, |R11|, -RZ ;  /* 0x800000ff0b0d7221 */ /* 0x004fca0000000200 */
[----:B------:R1:W-:Y:S04]  /*0b80*/  STG.E desc[UR4][R6.64], R13 ;  /* 0x0000000d06007986 */ /* 0x0003e8000c101904 */
[----:B------:R-:W2:Y:S02]  /*0b90*/  LDG.E R0, desc[UR4][R4.64+0x4] ;  /* 0x0000040404007981 */ /* 0x000ea4000c1e1900 */
[----:B--2---:R-:W-:-:S04]  /*0ba0*/  FADD R0, -|R3|, R0 ;  /* 0x0000000003007221 */ /* 0x004fc80000000300 */
[----:B---3--:R-:W-:-:S05]  /*0bb0*/  FADD R15, |R0|, -RZ ;  /* 0x800000ff000f7221 */ /* 0x008fca0000000200 */
[----:B------:R2:W-:Y:S04]  /*0bc0*/  STG.E desc[UR4][R6.64+0x4], R15 ;  /* 0x0000040f06007986 */ /* 0x0005e8000c101904 */
[----:B------:R-:W3:Y:S02]  /*0bd0*/  LDG.E R3, desc[UR4][R4.64+0x8] ;  /* 0x0000080404037981 */ /* 0x000ee4000c1e1900 */
[----:B---3--:R-:W-:-:S04]  /*0be0*/  FADD R3, -|R8|, R3 ;  /* 0x0000000308037221 */ /* 0x008fc80000000300 */
[----:B----4-:R-:W-:-:S05]  /*0bf0*/  FADD R17, |R3|, -RZ ;  /* 0x800000ff03117221 */ /* 0x010fca0000000200 */
[----:B------:R-:W-:Y:S04]  /*0c00*/  STG.E desc[UR4][R6.64+0x8], R17 ;  /* 0x0000081106007986 */ /* 0x000fe8000c101904 */
[----:B------:R-:W3:Y:S02]  /*0c10*/  LDG.E R8, desc[UR4][R4.64+0xc] ;  /* 0x00000c0404087981 */ /* 0x000ee4000c1e1900 */
[----:B---3--:R-:W-:-:S04]  /*0c20*/  FADD R8, -|R9|, R8 ;  /* 0x0000000809087221 */ /* 0x008fc80000000300 */
[----:B-1----:R-:W-:-:S05]  /*0c30*/  FADD R13, |R8|, -RZ ;  /* 0x800000ff080d7221 */ /* 0x002fca0000000200 */
[----:B------:R1:W-:Y:S04]  /*0c40*/  STG.E desc[UR4][R6.64+0xc], R13 ;  /* 0x00000c0d06007986 */ /* 0x0003e8000c101904 */
[----:B------:R-:W3:Y:S02]  /*0c50*/  LDG.E R10, desc[UR4][R4.64] ;  /* 0x00000004040a7981 */ /* 0x000ee4000c1e1900 */
[----:B---3--:R-:W-:-:S04]  /*0c60*/  FADD R10, -|R11|, R10 ;  /* 0x0000000a0b0a7221 */ /* 0x008fc80000000300 */
[----:B------:R-:W-:-:S05]  /*0c70*/  FADD R11, |R10|, -RZ ;  /* 0x800000ff0a0b7221 */ /* 0x000fca0000000200 */
[----:B------:R3:W-:Y:S04]  /*0c80*/  STG.E desc[UR4][R6.64], R11 ;  /* 0x0000000b06007986 */ /* 0x0007e8000c101904 */
[----:B------:R-:W4:Y:S02]  /*0c90*/  LDG.E R9, desc[UR4][R4.64+0x4] ;  /* 0x0000040404097981 */ /* 0x000f24000c1e1900 */
[----:B----4-:R-:W-:-:S04]  /*0ca0*/  FADD R9, -|R0|, R9 ;  /* 0x0000000900097221 */ /* 0x010fc80000000300 */
[----:B--2---:R-:W-:-:S05]  /*0cb0*/  FADD R15, |R9|, -RZ ;  /* 0x800000ff090f7221 */ /* 0x004fca0000000200 */
[----:B------:R-:W-:Y:S04]  /*0cc0*/  STG.E desc[UR4][R6.64+0x4], R15 ;  /* 0x0000040f06007986 */ /* 0x000fe8000c101904 */
[----:B------:R-:W2:Y:S02]  /*0cd0*/  LDG.E R0, desc[UR4][R4.64+0x8] ;  /* 0x0000080404007981 */ /* 0x000ea4000c1e1900 */
[----:B--2---:R-:W-:-:S04]  /*0ce0*/  FADD R0, -|R3|, R0 ;  /* 0x0000000003007221 */ /* 0x004fc80000000300 */
[----:B-1----:R-:W-:-:S05]  /*0cf0*/  FADD R13, |R0|, -RZ ;  /* 0x800000ff000d7221 */ /* 0x002fca0000000200 */
[----:B------:R1:W-:Y:S04]  /*0d00*/  STG.E desc[UR4][R6.64+0x8], R13 ;  /* 0x0000080d06007986 */ /* 0x0003e8000c101904 */
[----:B------:R-:W2:Y:S02]  /*0d10*/  LDG.E R3, desc[UR4][R4.64+0xc] ;  /* 0x00000c0404037981 */ /* 0x000ea4000c1e1900 */
[----:B--2---:R-:W-:-:S04]  /*0d20*/  FADD R3, -|R8|, R3 ;  /* 0x0000000308037221 */ /* 0x004fc80000000300 */
[----:B------:R-:W-:-:S05]  /*0d30*/  FADD R17, |R3|, -RZ ;  /* 0x800000ff03117221 */ /* 0x000fca0000000200 */
[----:B------:R2:W-:Y:S04]  /*0d40*/  STG.E desc[UR4][R6.64+0xc], R17 ;  /* 0x00000c1106007986 */ /* 0x0005e8000c101904 */
[----:B---3--:R-:W3:Y:S02]  /*0d50*/  LDG.E R11, desc[UR4][R4.64] ;  /* 0x00000004040b7981 */ /* 0x008ee4000c1e1900 */
[----:B---3--:R-:W-:-:S04]  /*0d60*/  FADD R11, -|R10|, R11 ;  /* 0x0000000b0a0b7221 */ /* 0x008fc80000000300 */
[----:B------:R-:W-:-:S05]  /*0d70*/  FADD R11, |R11|, -RZ ;  /* 0x800000ff0b0b7221 */ /* 0x000fca0000000200 */
[----:B------:R2:W-:Y:S04]  /*0d80*/  STG.E desc[UR4][R6.64], R11 ;  /* 0x0000000b06007986 */ /* 0x0005e8000c101904 */
        /* <DEDUP_REMOVED lines=8> */
[----:B------:R-:W3:Y:S02]  /*0e10*/  LDG.E R0, desc[UR4][R4.64+0xc] ;  /* 0x00000c0404007981 */ /* 0x000ee4000c1e1900 */
[----:B---3--:R-:W-:-:S04]  /*0e20*/  FADD R0, -|R3|, R0 ;  /* 0x0000000003007221 */ /* 0x008fc80000000300 */
[----:B------:R-:W-:-:S05]  /*0e30*/  FADD R3, |R0|, -RZ ;  /* 0x800000ff00037221 */ /* 0x000fca0000000200 */
[----:B------:R2:W-:Y:S02]  /*0e40*/  STG.E desc[UR4][R6.64+0xc], R3 ;  /* 0x00000c0306007986 */ /* 0x0005e4000c101904 */
.L_x_8:
[----:B------:R-:W-:Y:S05]  /*0e50*/  @!P1 EXIT ;  /* 0x000000000000994d */ /* 0x000fea0003800000 */
[----:B------:R-:W-:Y:S02]  /*0e60*/  ISETP.NE.AND P0, PT, R12, 0x1, PT ;  /* 0x000000010c00780c */ /* 0x000fe40003f05270 */
[----:B------:R-:W-:-:S04]  /*0e70*/  LOP3.LUT R2, R2, 0x1, RZ, 0xc0, !PT ;  /* 0x0000000102027812 */ /* 0x000fc800078ec0ff */
[----:B------:R-:W-:-:S07]  /*0e80*/  ISETP.NE.U32.AND P1, PT, R2, 0x1, PT ;  /* 0x000000010200780c */ /* 0x000fce0003f25070 */
[----:B------:R-:W-:Y:S06]  /*0e90*/  @!P0 BRA `(.L_x_9) ;  /* 0x0000000000908947 */ /* 0x000fec0003800000 */
[----:B------:R-:W3:Y:S04]  /*0ea0*/  LDG.E R0, desc[UR4][R4.64] ;  /* 0x0000000404007981 */ /* 0x000ee8000c1e1900 */
[----:B-12---:R-:W3:Y:S04]  /*0eb0*/  LDG.E R3, desc[UR4][R6.64] ;  /* 0x0000000406037981 */ /* 0x006ee8000c1e1900 */
[----:B------:R-:W2:Y:S04]  /*0ec0*/  LDG.E R8, desc[UR4][R6.64+0x8] ;  /* 0x0000080406087981 */ /* 0x000ea8000c1e1900 */
[----:B------:R-:W4:Y:S01]  /*0ed0*/  LDG.E R9, desc[UR4][R6.64+0xc] ;  /* 0x00000c0406097981 */ /* 0x000f22000c1e1900 */
[----:B---3--:R-:W-:-:S03]  /*0ee0*/  FADD R0, R0, -R3 ;  /* 0x8000000300007221 */ /* 0x008fc60000000000 */
[----:B------:R-:W3:Y:S01]  /*0ef0*/  LDG.E R3, desc[UR4][R6.64+0x4] ;  /* 0x0000040406037981 */ /* 0x000ee2000c1e1900 */
[----:B------:R-:W-:-:S05]  /*0f00*/  FADD R11, |R0|, -RZ ;  /* 0x800000ff000b7221 */ /* 0x000fca0000000200 */
[----:B------:R1:W-:Y:S04]  /*0f10*/  STG.E desc[UR4][R6.64], R11 ;  /* 0x0000000b06007986 */ /* 0x0003e8000c101904 */
[----:B------:R-:W3:Y:S02]  /*0f20*/  LDG.E R2, desc[UR4][R4.64+0x4] ;  /* 0x0000040404027981 */ /* 0x000ee4000c1e1900 */
[----:B---3--:R-:W-:-:S04]  /*0f30*/  FADD R2, R2, -R3 ;  /* 0x8000000302027221 */ /* 0x008fc80000000000 */
[----:B------:R-:W-:-:S05]  /*0f40*/  FADD R13, |R2|, -RZ ;  /* 0x800000ff020d7221 */ /* 0x000fca0000000200 */
[----:B------:R3:W-:Y:S04]  /*0f50*/  STG.E desc[UR4][R6.64+0x4], R13 ;  /* 0x0000040d06007986 */ /* 0x0007e8000c101904 */
[----:B------:R-:W2:Y:S02]  /*0f60*/  LDG.E R3, desc[UR4][R4.64+0x8] ;  /* 0x0000080404037981 */ /* 0x000ea4000c1e1900 */
[----:B--2---:R-:W-:-:S04]  /*0f70*/  FADD R3, R3, -R8 ;  /* 0x8000000803037221 */ /* 0x004fc80000000000 */
[----:B------:R-:W-:-:S05]  /*0f80*/  FADD R15, |R3|, -RZ ;  /* 0x800000ff030f7221 */ /* 0x000fca0000000200 */
[----:B------:R-:W-:Y:S04]  /*0f90*/  STG.E desc[UR4][R6.64+0x8], R15 ;  /* 0x0000080f06007986 */ /* 0x000fe8000c101904 */
[----:B------:R-:W4:Y:S02]  /*0fa0*/  LDG.E R8, desc[UR4][R4.64+0xc] ;  /* 0x00000c0404087981 */ /* 0x000f24000c1e1900 */
[----:B----4-:R-:W-:-:S04]  /*0fb0*/  FADD R8, R8, -R9 ;  /* 0x8000000908087221 */ /* 0x010fc80000000000 */
[----:B-1----:R-:W-:-:S05]  /*0fc0*/  FADD R11, |R8|, -RZ ;  /* 0x800000ff080b7221 */ /* 0x002fca0000000200 */
[----:B------:R1:W-:Y:S04]  /*0fd0*/  STG.E desc[UR4][R6.64+0xc], R11 ;  /* 0x00000c0b06007986 */ /* 0x0003e8000c101904 */
[----:B------:R-:W2:Y:S02]  /*0fe0*/  LDG.E R9, desc[UR4][R4.64] ;  /* 0x0000000404097981 */ /* 0x000ea4000c1e1900 */
[----:B--2---:R-:W-:-:S04]  /*0ff0*/  FADD R9, -|R0|, R9 ;  /* 0x0000000900097221 */ /* 0x004fc80000000300 */
[----:B---3--:R-:W-:-:S05]  /*1000*/  FADD R13, |R9|, -RZ ;  /* 0x800000ff090d7221 */ /* 0x008fca0000000200 */
[----:B------:R3:W-:Y:S04]  /*1010*/  STG.E desc[UR4][R6.64], R13 ;  /* 0x0000000d06007986 */ /* 0x0007e8000c101904 */
[----:B------:R-:W2:Y:S02]  /*1020*/  LDG.E R9, desc[UR4][R4.64+0x4] ;  /* 0x0000040404097981 */ /* 0x000ea4000c1e1900 */
[----:B--2---:R-:W-:-:S04]  /*1030*/  FADD R9, -|R2|, R9 ;  /* 0x0000000902097221 */ /* 0x004fc80000000300 */
[----:B------:R-:W-:-:S05]  /*1040*/  FADD R9, |R9|, -RZ ;  /* 0x800000ff09097221 */ /* 0x000fca0000000200 */
[----:B------:R3:W-:Y:S04]  /*1050*/  STG.E desc[UR4][R6.64+0x4], R9 ;  /* 0x0000040906007986 */ /* 0x0007e8000c101904 */
[----:B------:R-:W2:Y:S02]  /*1060*/  LDG.E R0, desc[UR4][R4.64+0x8] ;  /* 0x0000080404007981 */ /* 0x000ea4000c1e1900 */
[----:B--2---:R-:W-:-:S04]  /*1070*/  FADD R0, -|R3|, R0 ;  /* 0x0000000003007221 */ /* 0x004fc80000000300 */
[----:B-1----:R-:W-:-:S05]  /*1080*/  FADD R11, |R0|, -RZ ;  /* 0x800000ff000b7221 */ /* 0x002fca0000000200 */
[----:B------:R3:W-:Y:S04]  /*1090*/  STG.E desc[UR4][R6.64+0x8], R11 ;  /* 0x0000080b06007986 */ /* 0x0007e8000c101904 */
[----:B------:R-:W2:Y:S02]  /*10a0*/  LDG.E R3, desc[UR4][R4.64+0xc] ;  /* 0x00000c0404037981 */ /* 0x000ea4000c1e1900 */
[----:B--2---:R-:W-:-:S04]  /*10b0*/  FADD R3, -|R8|, R3 ;  /* 0x0000000308037221 */ /* 0x004fc80000000300 */
[----:B------:R-:W-:-:S05]  /*10c0*/  FADD R3, |R3|, -RZ ;  /* 0x800000ff03037221 */ /* 0x000fca0000000200 */
[----:B------:R3:W-:Y:S02]  /*10d0*/  STG.E desc[UR4][R6.64+0xc], R3 ;  /* 0x00000c0306007986 */ /* 0x0007e4000c101904 */
.L_x_9:
[----:B------:R-:W-:Y:S05]  /*10e0*/  @P1 EXIT ;  /* 0x000000000000194d */ /* 0x000fea0003800000 */
[----:B------:R-:W4:Y:S04]  /*10f0*/  LDG.E R0, desc[UR4][R4.64] ;  /* 0x0000000404007981 */ /* 0x000f28000c1e1900 */
[----:B-123--:R-:W4:Y:S02]  /*1100*/  LDG.E R3, desc[UR4][R6.64] ;  /* 0x0000000406037981 */ /* 0x00ef24000c1e1900 */
[----:B----4-:R-:W-:Y:S02]  /*1110*/  FADD R0, R0, -R3 ;  /* 0x8000000300007221 */ /* 0x010fe40000000000 */
[----:B------:R-:W2:Y:S02]  /*1120*/  LDG.E R3, desc[UR4][R6.64+0x4] ;  /* 0x0000040406037981 */ /* 0x000ea4000c1e1900 */
[----:B------:R-:W-:-:S05]  /*1130*/  FADD R9, |R0|, -RZ ;  /* 0x800000ff00097221 */ /* 0x000fca0000000200 */
[----:B------:R-:W-:Y:S04]  /*1140*/  STG.E desc[UR4][R6.64], R9 ;  /* 0x0000000906007986 */ /* 0x000fe8000c101904 */
[----:B------:R-:W2:Y:S02]  /*1150*/  LDG.E R0, desc[UR4][R4.64+0x4] ;  /* 0x0000040404007981 */ /* 0x000ea4000c1e1900 */
[----:B--2---:R-:W-:Y:S02]  /*1160*/  FADD R0, R0, -R3 ;  /* 0x8000000300007221 */ /* 0x004fe40000000000 */
        /* <DEDUP_REMOVED lines=9> */
[----:B--2---:R-:W-:-:S04]  /*1200*/  FADD R0, R0, -R3 ;  /* 0x8000000300007221 */ /* 0x004fc80000000000 */
[----:B------:R-:W-:-:S05]  /*1210*/  FADD R3, |R0|, -RZ ;  /* 0x800000ff00037221 */ /* 0x000fca0000000200 */
[----:B------:R-:W-:Y:S01]  /*1220*/  STG.E desc[UR4][R6.64+0xc], R3 ;  /* 0x00000c0306007986 */ /* 0x000fe2000c101904 */
[----:B------:R-:W-:Y:S05]  /*1230*/  EXIT ;  /* 0x000000000000794d */ /* 0x000fea0003800000 */
.L_x_10:
        /* <DEDUP_REMOVED lines=12> */
.L_x_15:


//--------------------- .text._Z18absoluteDifferenceiPfS_ --------------------------
	.section	.text._Z18absoluteDifferenceiPfS_,"ax",@progbits
	.align	128
        .global         _Z18absoluteDifferenceiPfS_
        .type           _Z18absoluteDifferenceiPfS_,@function
        .size           _Z18absoluteDifferenceiPfS_,(.L_x_16 - _Z18absoluteDifferenceiPfS_)
        .other          _Z18absoluteDifferenceiPfS_,@"STO_CUDA_ENTRY STV_DEFAULT"
_Z18absoluteDifferenceiPfS_:
.text._Z18absoluteDifferenceiPfS_:
[----:B------:R-:W-:Y:S01]  /*0000*/  LDC R1, c[0x0][0x37c] ;  /* 0x0000df00ff017b82 */ /* 0x000fe20000000800 */
[----:B------:R-:W0:Y:S07]  /*0010*/  S2R R0, SR_TID.X ;  /* 0x0000000000007919 */ /* 0x000e2e0000002100 */
[----:B------:R-:W0:Y:S01]  /*0020*/  S2UR UR4, SR_CTAID.X ;  /* 0x00000000000479c3 */ /* 0x000e220000002500 */
[----:B------:R-:W1:Y:S07]  /*0030*/  LDCU UR5, c[0x0][0x380] ;  /* 0x00007000ff0577ac */ /* 0x000e6e0008000800 */
[----:B------:R-:W0:Y:S02]  /*0040*/  LDC R7, c[0x0][0x360] ;  /* 0x0000d800ff077b82 */ /* 0x000e240000000800 */
[----:B0-----:R-:W-:-:S05]  /*0050*/  IMAD R7, R7, UR4, R0 ;  /* 0x0000000407077c24 */ /* 0x001fca000f8e0200 */
[----:B-1----:R-:W-:-:S13]  /*0060*/  ISETP.GE.AND P0, PT, R7, UR5, PT ;  /* 0x0000000507007c0c */ /* 0x002fda000bf06270 */
[----:B------:R-:W-:Y:S05]  /*0070*/  @P0 EXIT ;  /* 0x000000000000094d */ /* 0x000fea0003800000 */
[----:B------:R-:W0:Y:S01]  /*0080*/  LDC.64 R2, c[0x0][0x388] ;  /* 0x0000e200ff027b82 */ /* 0x000e220000000a00 */
[----:B------:R-:W1:Y:S07]  /*0090*/  LDCU.64 UR4, c[0x0][0x358] ;  /* 0x00006b00ff0477ac */ /* 0x000e6e0008000a00 */
[----:B------:R-:W2:Y:S01]  /*00a0*/  LDC.64 R4, c[0x0][0x390] ;  /* 0x0000e400ff047b82 */ /* 0x000ea20000000a00 */
[----:B0-----:R-:W-:-:S06]  /*00b0*/  IMAD.WIDE R2, R7, 0x4, R2 ;  /* 0x0000000407027825 */ /* 0x001fcc00078e0202 */
[----:B-1----:R-:W3:Y:S01]  /*00c0*/  LDG.E R2, desc[UR4][R2.64] ;  /* 0x0000000402027981 */ /* 0x002ee2000c1e1900 */
[----:B--2---:R-:W-:-:S05]  /*00d0*/  IMAD.WIDE R4, R7, 0x4, R4 ;  /* 0x0000000407047825 */ /* 0x004fca00078e0204 */
[----:B------:R-:W3:Y:S02]  /*00e0*/  LDG.E R7, desc[UR4][R4.64] ;  /* 0x0000000404077981 */ /* 0x000ee4000c1e1900 */
[----:B---3--:R-:W-:-:S04]  /*00f0*/  FADD R7, R2, -R7 ;  /* 0x8000000702077221 */ /* 0x008fc80000000000 */
[----:B------:R-:W-:-:S05]  /*0100*/  FADD R7, |R7|, -RZ ;  /* 0x800000ff07077221 */ /* 0x000fca0000000200 */
[----:B------:R-:W-:Y:S01]  /*0110*/  STG.E desc[UR4][R4.64], R7 ;  /* 0x0000000704007986 */ /* 0x000fe2000c101904 */
[----:B------:R-:W-:Y:S05]  /*0120*/  EXIT ;  /* 0x000000000000794d */ /* 0x000fea0003800000 */
.L_x_11:
        /* <DEDUP_REMOVED lines=13> */
.L_x_16:


//--------------------- .nv.shared.reserved.0     --------------------------
	.section	.nv.shared.reserved.0,"aw",@nobits
	.weak		__nv_reservedSMEM_offset_0_alias
	.size		__nv_reservedSMEM_offset_0_alias, 0, 64
	.other		__nv_reservedSMEM_offset_0_alias,@"STO_CUDA_RESERVED_SHARED STV_DEFAULT"
__nv_reservedSMEM_offset_0_alias:
	.zero		0
	.zero		64


//--------------------- .nv.constant0._Z22registerSqauredProductPjj --------------------------
	.section	.nv.constant0._Z22registerSqauredProductPjj,"a",@progbits
	.sectionflags	@""
	.align	4
.nv.constant0._Z22registerSqauredProductPjj:
	.zero		908


//--------------------- .nv.constant0._Z18const_binary_calcsPjj --------------------------
	.section	.nv.constant0._Z18const_binary_calcsPjj,"a",@progbits
	.sectionflags	@""
	.align	4
.nv.constant0._Z18const_binary_calcsPjj:
	.zero		908


//--------------------- .nv.constant0._Z24sharedAbsoluteDifferencePfS_i --------------------------
	.section	.nv.constant0._Z24sharedAbsoluteDifferencePfS_i,"a",@progbits
	.sectionflags	@""
	.align	4
.nv.constant0._Z24sharedAbsoluteDifferencePfS_i:
	.zero		916


//--------------------- .nv.constant0._Z29absoluteDifferenceInterleavedP13INTERLEAVED_TPKS_jj --------------------------
	.section	.nv.constant0._Z29absoluteDifferenceInterleavedP13INTERLEAVED_TPKS_jj,"a",@progbits
	.sectionflags	@""
	.align	4
.nv.constant0._Z29absoluteDifferenceInterleavedP13INTERLEAVED_TPKS_jj:
	.zero		920


//--------------------- .nv.constant0._Z18absoluteDifferenceiPfS_ --------------------------
	.section	.nv.constant0._Z18absoluteDifferenceiPfS_,"a",@progbits
	.sectionflags	@""
	.align	4
.nv.constant0._Z18absoluteDifferenceiPfS_:
	.zero		920


//--------------------- SYMBOLS --------------------------

	.type		.nv.reservedSmem.offset0,@object
	.size		.nv.reservedSmem.offset0,0x4
